//
// Generated by NVIDIA NVVM Compiler
//
// Compiler Build ID: CL-36424714
// Cuda compilation tools, release 13.0, V13.0.88
// Based on NVVM 20.0.0
//

.version 9.0
.target sm_100
.address_size 64

	// .globl	ehlers_itrend_batch_f32
.extern .shared .align 16 .b8 shraw[];

.visible .entry ehlers_itrend_batch_f32(
	.param .u64 .ptr .align 1 ehlers_itrend_batch_f32_param_0,
	.param .u64 .ptr .align 1 ehlers_itrend_batch_f32_param_1,
	.param .u64 .ptr .align 1 ehlers_itrend_batch_f32_param_2,
	.param .u32 ehlers_itrend_batch_f32_param_3,
	.param .u32 ehlers_itrend_batch_f32_param_4,
	.param .u32 ehlers_itrend_batch_f32_param_5,
	.param .u32 ehlers_itrend_batch_f32_param_6,
	.param .u64 .ptr .align 1 ehlers_itrend_batch_f32_param_7
)
{
	.local .align 4 .b8 	__local_depot0[112];
	.reg .b64 	%SP;
	.reg .b64 	%SPL;
	.reg .pred 	%p<45>;
	.reg .b32 	%r<99>;
	.reg .b32 	%f<163>;
	.reg .b64 	%rd<49>;

	mov.u64 	%SPL, __local_depot0;
	ld.param.u64 	%rd8, [ehlers_itrend_batch_f32_param_0];
	ld.param.u64 	%rd9, [ehlers_itrend_batch_f32_param_1];
	ld.param.u64 	%rd10, [ehlers_itrend_batch_f32_param_2];
	ld.param.u32 	%r40, [ehlers_itrend_batch_f32_param_3];
	ld.param.u32 	%r43, [ehlers_itrend_batch_f32_param_5];
	ld.param.u32 	%r42, [ehlers_itrend_batch_f32_param_6];
	add.u64 	%rd1, %SPL, 0;
	add.u64 	%rd2, %SPL, 28;
	add.u64 	%rd3, %SPL, 56;
	add.u64 	%rd4, %SPL, 84;
	mov.u32 	%r1, %ctaid.x;
	setp.ge.s32 	%p1, %r1, %r43;
	setp.lt.s32 	%p2, %r40, 1;
	or.pred  	%p3, %p2, %p1;
	@%p3 bra 	$L__BB0_27;
	cvta.to.global.u64 	%rd16, %rd9;
	cvta.to.global.u64 	%rd17, %rd10;
	mul.wide.u32 	%rd18, %r1, 4;
	add.s64 	%rd19, %rd16, %rd18;
	ld.global.nc.u32 	%r2, [%rd19];
	add.s64 	%rd20, %rd17, %rd18;
	ld.global.nc.u32 	%r44, [%rd20];
	min.s32 	%r45, %r2, %r44;
	setp.lt.s32 	%p4, %r45, 1;
	@%p4 bra 	$L__BB0_27;
	setp.lt.s32 	%p5, %r42, 1;
	setp.lt.u32 	%p6, %r42, %r44;
	or.pred  	%p7, %p5, %p6;
	mov.u32 	%r46, %tid.x;
	setp.ne.s32 	%p8, %r46, 0;
	or.pred  	%p9, %p8, %p7;
	@%p9 bra 	$L__BB0_27;
	and.b32  	%r4, %r44, 15;
	setp.lt.u32 	%p10, %r44, 16;
	mov.b32 	%r89, 0;
	@%p10 bra 	$L__BB0_6;
	and.b32  	%r89, %r44, 2147483632;
	mov.u32 	%r49, shraw;
	add.s32 	%r86, %r49, 32;
	neg.s32 	%r87, %r89;
$L__BB0_5:
	.pragma "nounroll";
	mov.f32 	%f33, 0f00000000;
	st.shared.v4.f32 	[%r86+-32], {%f33, %f33, %f33, %f33};
	st.shared.v4.f32 	[%r86+-16], {%f33, %f33, %f33, %f33};
	st.shared.v4.f32 	[%r86], {%f33, %f33, %f33, %f33};
	st.shared.v4.f32 	[%r86+16], {%f33, %f33, %f33, %f33};
	add.s32 	%r87, %r87, 16;
	add.s32 	%r86, %r86, 64;
	setp.ne.s32 	%p11, %r87, 0;
	@%p11 bra 	$L__BB0_5;
$L__BB0_6:
	setp.eq.s32 	%p12, %r4, 0;
	@%p12 bra 	$L__BB0_15;
	and.b32  	%r12, %r44, 7;
	setp.lt.u32 	%p13, %r4, 8;
	@%p13 bra 	$L__BB0_9;
	shl.b32 	%r50, %r89, 2;
	mov.u32 	%r51, shraw;
	add.s32 	%r52, %r51, %r50;
	mov.b32 	%r53, 0;
	st.shared.u32 	[%r52], %r53;
	st.shared.u32 	[%r52+4], %r53;
	st.shared.u32 	[%r52+8], %r53;
	st.shared.u32 	[%r52+12], %r53;
	st.shared.u32 	[%r52+16], %r53;
	st.shared.u32 	[%r52+20], %r53;
	st.shared.u32 	[%r52+24], %r53;
	st.shared.u32 	[%r52+28], %r53;
	add.s32 	%r89, %r89, 8;
$L__BB0_9:
	setp.eq.s32 	%p14, %r12, 0;
	@%p14 bra 	$L__BB0_15;
	and.b32  	%r15, %r44, 3;
	setp.lt.u32 	%p15, %r12, 4;
	@%p15 bra 	$L__BB0_12;
	shl.b32 	%r54, %r89, 2;
	mov.u32 	%r55, shraw;
	add.s32 	%r56, %r55, %r54;
	mov.b32 	%r57, 0;
	st.shared.u32 	[%r56], %r57;
	st.shared.u32 	[%r56+4], %r57;
	st.shared.u32 	[%r56+8], %r57;
	st.shared.u32 	[%r56+12], %r57;
	add.s32 	%r89, %r89, 4;
$L__BB0_12:
	setp.eq.s32 	%p16, %r15, 0;
	@%p16 bra 	$L__BB0_15;
	shl.b32 	%r58, %r89, 2;
	mov.u32 	%r59, shraw;
	add.s32 	%r92, %r59, %r58;
	neg.s32 	%r91, %r15;
$L__BB0_14:
	.pragma "nounroll";
	mov.b32 	%r60, 0;
	st.shared.u32 	[%r92], %r60;
	add.s32 	%r92, %r92, 4;
	add.s32 	%r91, %r91, 1;
	setp.ne.s32 	%p17, %r91, 0;
	@%p17 bra 	$L__BB0_14;
$L__BB0_15:
	mul.lo.s32 	%r95, %r40, %r1;
	mov.b32 	%r97, 0;
	st.local.u32 	[%rd1], %r97;
	st.local.u32 	[%rd1+4], %r97;
	st.local.u32 	[%rd1+8], %r97;
	st.local.u32 	[%rd1+12], %r97;
	st.local.u32 	[%rd1+16], %r97;
	st.local.u32 	[%rd1+20], %r97;
	st.local.u32 	[%rd1+24], %r97;
	st.local.u32 	[%rd2], %r97;
	st.local.u32 	[%rd2+4], %r97;
	st.local.u32 	[%rd2+8], %r97;
	st.local.u32 	[%rd2+12], %r97;
	st.local.u32 	[%rd2+16], %r97;
	st.local.u32 	[%rd2+20], %r97;
	st.local.u32 	[%rd2+24], %r97;
	st.local.u32 	[%rd3], %r97;
	st.local.u32 	[%rd3+4], %r97;
	st.local.u32 	[%rd3+8], %r97;
	st.local.u32 	[%rd3+12], %r97;
	st.local.u32 	[%rd3+16], %r97;
	st.local.u32 	[%rd3+20], %r97;
	st.local.u32 	[%rd3+24], %r97;
	st.local.u32 	[%rd4], %r97;
	st.local.u32 	[%rd4+4], %r97;
	st.local.u32 	[%rd4+8], %r97;
	st.local.u32 	[%rd4+12], %r97;
	st.local.u32 	[%rd4+16], %r97;
	st.local.u32 	[%rd4+20], %r97;
	st.local.u32 	[%rd4+24], %r97;
	neg.s32 	%r96, %r40;
	cvta.to.global.u64 	%rd21, %rd8;
	add.s64 	%rd48, %rd21, -4;
	mov.f32 	%f147, 0f00000000;
	mov.b32 	%r94, -1;
	mov.b32 	%r93, 1;
	mov.u32 	%r98, %r97;
	mov.f32 	%f148, %f147;
	mov.f32 	%f149, %f147;
	mov.f32 	%f150, %f147;
	mov.f32 	%f151, %f147;
	mov.f32 	%f152, %f147;
	mov.f32 	%f153, %f147;
	mov.f32 	%f154, %f147;
	mov.f32 	%f155, %f147;
	mov.f32 	%f156, %f147;
$L__BB0_16:
	mov.f32 	%f3, %f155;
	mov.f32 	%f155, %f148;
	add.s32 	%r94, %r94, 1;
	add.s64 	%rd7, %rd48, 4;
	ld.global.nc.f32 	%f162, [%rd48+4];
	setp.eq.s32 	%p18, %r93, 1;
	mov.f32 	%f158, 0f00000000;
	mov.f32 	%f157, 0f00000000;
	mov.f32 	%f159, 0f00000000;
	@%p18 bra 	$L__BB0_20;
	ld.global.nc.f32 	%f37, [%rd48];
	mul.f32 	%f158, %f37, 0f40400000;
	setp.eq.s32 	%p19, %r94, 1;
	@%p19 bra 	$L__BB0_20;
	ld.global.nc.f32 	%f39, [%rd48+-4];
	add.f32 	%f157, %f39, %f39;
	setp.lt.u32 	%p20, %r94, 3;
	@%p20 bra 	$L__BB0_20;
	ld.global.nc.f32 	%f159, [%rd48+-8];
$L__BB0_20:
	fma.rn.f32 	%f41, %f162, 0f40800000, %f158;
	add.f32 	%f42, %f157, %f41;
	add.f32 	%f43, %f159, %f42;
	mul.f32 	%f44, %f43, 0f3DCCCCCD;
	mul.wide.s32 	%rd22, %r98, 4;
	add.s64 	%rd23, %rd1, %rd22;
	st.local.f32 	[%rd23], %f44;
	setp.gt.s32 	%p21, %r98, 1;
	selp.b32 	%r64, -2, 5, %p21;
	setp.gt.s32 	%p22, %r98, 3;
	selp.b32 	%r65, -4, 3, %p22;
	setp.gt.s32 	%p23, %r98, 5;
	selp.b32 	%r66, -6, 1, %p23;
	setp.gt.s32 	%p24, %r98, 2;
	mul.wide.s32 	%rd24, %r64, 4;
	add.s64 	%rd25, %rd23, %rd24;
	ld.local.f32 	%f45, [%rd25];
	mul.wide.s32 	%rd26, %r65, 4;
	add.s64 	%rd27, %rd23, %rd26;
	ld.local.f32 	%f46, [%rd27];
	mul.wide.s32 	%rd28, %r66, 4;
	add.s64 	%rd29, %rd23, %rd28;
	ld.local.f32 	%f47, [%rd29];
	fma.rn.f32 	%f48, %f150, 0f3D99999A, 0f3F0A3D71;
	mul.f32 	%f49, %f45, 0f3F13AFB8;
	fma.rn.f32 	%f50, %f44, 0f3DC50481, %f49;
	mul.f32 	%f51, %f46, 0f3F13AFB8;
	sub.f32 	%f52, %f50, %f51;
	mul.f32 	%f53, %f47, 0f3DC50481;
	sub.f32 	%f54, %f52, %f53;
	mul.f32 	%f55, %f48, %f54;
	add.s64 	%rd30, %rd2, %rd22;
	st.local.f32 	[%rd30], %f55;
	selp.b64 	%rd31, -12, 16, %p24;
	add.s64 	%rd32, %rd30, %rd31;
	ld.local.f32 	%f56, [%rd32];
	add.s64 	%rd33, %rd3, %rd22;
	st.local.f32 	[%rd33], %f56;
	add.s64 	%rd34, %rd30, %rd24;
	ld.local.f32 	%f57, [%rd34];
	add.s64 	%rd35, %rd30, %rd26;
	ld.local.f32 	%f58, [%rd35];
	add.s64 	%rd36, %rd30, %rd28;
	ld.local.f32 	%f59, [%rd36];
	mul.f32 	%f60, %f57, 0f3F13AFB8;
	fma.rn.f32 	%f61, %f55, 0f3DC50481, %f60;
	mul.f32 	%f62, %f58, 0f3F13AFB8;
	sub.f32 	%f63, %f61, %f62;
	mul.f32 	%f64, %f59, 0f3DC50481;
	sub.f32 	%f65, %f63, %f64;
	mul.f32 	%f66, %f48, %f65;
	add.s64 	%rd37, %rd4, %rd22;
	st.local.f32 	[%rd37], %f66;
	add.s64 	%rd38, %rd33, %rd24;
	ld.local.f32 	%f67, [%rd38];
	add.s64 	%rd39, %rd33, %rd26;
	ld.local.f32 	%f68, [%rd39];
	add.s64 	%rd40, %rd33, %rd28;
	ld.local.f32 	%f69, [%rd40];
	mul.f32 	%f70, %f67, 0f3F13AFB8;
	fma.rn.f32 	%f71, %f56, 0f3DC50481, %f70;
	mul.f32 	%f72, %f68, 0f3F13AFB8;
	sub.f32 	%f73, %f71, %f72;
	mul.f32 	%f74, %f69, 0f3DC50481;
	sub.f32 	%f75, %f73, %f74;
	add.s64 	%rd41, %rd37, %rd24;
	ld.local.f32 	%f76, [%rd41];
	add.s64 	%rd42, %rd37, %rd26;
	ld.local.f32 	%f77, [%rd42];
	add.s64 	%rd43, %rd37, %rd28;
	ld.local.f32 	%f78, [%rd43];
	mul.f32 	%f79, %f76, 0f3F13AFB8;
	fma.rn.f32 	%f80, %f66, 0f3DC50481, %f79;
	mul.f32 	%f81, %f77, 0f3F13AFB8;
	sub.f32 	%f82, %f80, %f81;
	mul.f32 	%f83, %f78, 0f3DC50481;
	sub.f32 	%f84, %f82, %f83;
	mul.f32 	%f85, %f48, %f84;
	sub.f32 	%f86, %f56, %f85;
	mul.f32 	%f87, %f86, 0f3E4CCCCD;
	fma.rn.f32 	%f18, %f152, 0f3F4CCCCD, %f87;
	fma.rn.f32 	%f88, %f48, %f75, %f66;
	mul.f32 	%f89, %f88, 0f3E4CCCCD;
	fma.rn.f32 	%f19, %f153, 0f3F4CCCCD, %f89;
	mul.f32 	%f90, %f152, %f18;
	fma.rn.f32 	%f91, %f153, %f19, %f90;
	mul.f32 	%f92, %f153, %f18;
	mul.f32 	%f93, %f152, %f19;
	sub.f32 	%f94, %f92, %f93;
	sub.f32 	%f95, %f91, %f154;
	fma.rn.f32 	%f154, %f95, 0f3E4CCCCD, %f154;
	sub.f32 	%f96, %f94, %f151;
	fma.rn.f32 	%f151, %f96, 0f3E4CCCCD, %f151;
	setp.eq.f32 	%p25, %f154, 0f00000000;
	setp.eq.f32 	%p26, %f151, 0f00000000;
	mov.f32 	%f160, 0f00000000;
	and.pred  	%p27, %p25, %p26;
	@%p27 bra 	$L__BB0_22;
	abs.f32 	%f98, %f154;
	abs.f32 	%f99, %f151;
	setp.gt.f32 	%p28, %f99, %f98;
	selp.f32 	%f100, %f99, %f98, %p28;
	selp.f32 	%f101, %f98, %f99, %p28;
	div.rn.f32 	%f102, %f101, %f100;
	mul.f32 	%f103, %f102, %f102;
	fma.rn.f32 	%f104, %f103, 0f3B33710B, 0fBC807748;
	fma.rn.f32 	%f105, %f104, %f103, 0f3D2CDAB2;
	fma.rn.f32 	%f106, %f105, %f103, 0fBD992D10;
	fma.rn.f32 	%f107, %f106, %f103, 0f3DD9EA6C;
	fma.rn.f32 	%f108, %f107, %f103, 0fBE117CB1;
	fma.rn.f32 	%f109, %f108, %f103, 0f3E4CBCE0;
	fma.rn.f32 	%f110, %f109, %f103, 0fBEAAAA7D;
	mul.f32 	%f111, %f103, %f110;
	fma.rn.f32 	%f112, %f111, %f102, %f102;
	neg.f32 	%f113, %f112;
	fma.rn.f32 	%f114, 0f3F6EE581, 0f3FD774EB, %f113;
	selp.f32 	%f115, %f114, %f112, %p28;
	selp.f32 	%f116, 0f3F6EE581, 0f3FEEE581, %p28;
	selp.f32 	%f117, %f112, %f113, %p28;
	mov.b32 	%r67, %f154;
	fma.rn.f32 	%f118, %f116, 0f3FD774EB, %f117;
	setp.lt.s32 	%p29, %r67, 0;
	selp.f32 	%f119, %f118, %f115, %p29;
	add.f32 	%f120, %f98, %f99;
	setp.eq.f32 	%p30, %f100, 0f00000000;
	selp.f32 	%f121, 0f40490FDB, 0f00000000, %p29;
	setp.eq.f32 	%p31, %f98, %f99;
	selp.f32 	%f122, 0f4016CBE4, 0f3F490FDB, %p29;
	selp.f32 	%f123, %f122, %f119, %p31;
	selp.f32 	%f124, %f121, %f123, %p30;
	abs.f32 	%f125, %f120;
	setp.nan.f32 	%p32, %f125, %f125;
	copysign.f32 	%f126, %f151, %f124;
	selp.f32 	%f127, %f120, %f126, %p32;
	setp.neu.f32 	%p33, %f127, 0f00000000;
	mov.f32 	%f128, 0f40C90FDB;
	div.rn.f32 	%f129, %f128, %f127;
	selp.f32 	%f160, %f129, 0f00000000, %p33;
$L__BB0_22:
	mul.f32 	%f130, %f150, 0f3FC00000;
	mul.f32 	%f131, %f150, 0f3F2B851F;
	setp.lt.f32 	%p34, %f160, %f131;
	setp.gt.f32 	%p35, %f160, %f130;
	selp.f32 	%f132, %f130, %f160, %p35;
	selp.f32 	%f133, %f131, %f132, %p34;
	setp.lt.f32 	%p36, %f133, 0f40C00000;
	setp.gt.f32 	%p37, %f133, 0f42480000;
	selp.f32 	%f134, 0f42480000, %f133, %p37;
	selp.f32 	%f135, 0f40C00000, %f134, %p36;
	sub.f32 	%f136, %f135, %f150;
	fma.rn.f32 	%f150, %f136, 0f3E4CCCCD, %f150;
	sub.f32 	%f137, %f150, %f149;
	fma.rn.f32 	%f149, %f137, 0f3EA8F5C3, %f149;
	cvt.rni.s32.f32 	%r68, %f149;
	setp.lt.s32 	%p38, %r68, 1;
	min.s32 	%r69, %r68, %r44;
	selp.b32 	%r33, 1, %r69, %p38;
	shl.b32 	%r70, %r97, 2;
	mov.u32 	%r71, shraw;
	add.s32 	%r72, %r71, %r70;
	ld.shared.f32 	%f161, [%r72];
	add.s32 	%r73, %r97, 1;
	setp.lt.s32 	%p39, %r73, %r44;
	selp.b32 	%r97, %r73, 0, %p39;
	add.f32 	%f147, %f147, %f162;
	sub.s32 	%r74, %r97, %r33;
	shr.s32 	%r75, %r74, 31;
	and.b32  	%r76, %r75, %r44;
	add.s32 	%r35, %r76, %r74;
	setp.eq.s32 	%p40, %r35, %r97;
	@%p40 bra 	$L__BB0_24;
	shl.b32 	%r77, %r35, 2;
	add.s32 	%r79, %r71, %r77;
	ld.shared.f32 	%f161, [%r79];
$L__BB0_24:
	sub.f32 	%f138, %f147, %f161;
	shl.b32 	%r80, %r97, 2;
	add.s32 	%r82, %r71, %r80;
	st.shared.f32 	[%r82], %f147;
	cvt.rn.f32.s32 	%f139, %r33;
	div.rn.f32 	%f148, %f138, %f139;
	setp.lt.s32 	%p41, %r94, %r2;
	@%p41 bra 	$L__BB0_26;
	mul.f32 	%f140, %f148, 0f40800000;
	fma.rn.f32 	%f141, %f155, 0f40400000, %f140;
	fma.rn.f32 	%f142, %f3, 0f40000000, %f141;
	add.f32 	%f143, %f156, %f142;
	mul.f32 	%f162, %f143, 0f3DCCCCCD;
$L__BB0_26:
	ld.param.u64 	%rd47, [ehlers_itrend_batch_f32_param_7];
	ld.param.u32 	%r85, [ehlers_itrend_batch_f32_param_4];
	add.s32 	%r83, %r2, %r85;
	setp.lt.s32 	%p42, %r94, %r83;
	selp.f32 	%f144, 0f7FFFFFFF, %f162, %p42;
	cvta.to.global.u64 	%rd44, %rd47;
	mul.wide.u32 	%rd45, %r95, 4;
	add.s64 	%rd46, %rd44, %rd45;
	st.global.f32 	[%rd46], %f144;
	setp.eq.s32 	%p43, %r98, 6;
	add.s32 	%r84, %r98, 1;
	selp.b32 	%r98, 0, %r84, %p43;
	add.s32 	%r96, %r96, 1;
	setp.ne.s32 	%p44, %r96, 0;
	add.s32 	%r95, %r95, 1;
	add.s32 	%r93, %r93, -1;
	mov.u64 	%rd48, %rd7;
	mov.f32 	%f152, %f18;
	mov.f32 	%f153, %f19;
	mov.f32 	%f156, %f3;
	@%p44 bra 	$L__BB0_16;
$L__BB0_27:
	ret;

}
	// .globl	ehlers_itrend_many_series_one_param_f32
.visible .entry ehlers_itrend_many_series_one_param_f32(
	.param .u64 .ptr .align 1 ehlers_itrend_many_series_one_param_f32_param_0,
	.param .u64 .ptr .align 1 ehlers_itrend_many_series_one_param_f32_param_1,
	.param .u32 ehlers_itrend_many_series_one_param_f32_param_2,
	.param .u32 ehlers_itrend_many_series_one_param_f32_param_3,
	.param .u32 ehlers_itrend_many_series_one_param_f32_param_4,
	.param .u32 ehlers_itrend_many_series_one_param_f32_param_5,
	.param .u64 .ptr .align 1 ehlers_itrend_many_series_one_param_f32_param_6
)
{
	.local .align 4 .b8 	__local_depot1[112];
	.reg .b64 	%SP;
	.reg .b64 	%SPL;
	.reg .pred 	%p<42>;
	.reg .b32 	%r<121>;
	.reg .b32 	%f<163>;
	.reg .b64 	%rd<51>;

	mov.u64 	%SPL, __local_depot1;
	ld.param.u64 	%rd8, [ehlers_itrend_many_series_one_param_f32_param_1];
	ld.param.u32 	%r47, [ehlers_itrend_many_series_one_param_f32_param_2];
	ld.param.u32 	%r48, [ehlers_itrend_many_series_one_param_f32_param_3];
	add.u64 	%rd1, %SPL, 0;
	add.u64 	%rd2, %SPL, 28;
	add.u64 	%rd3, %SPL, 56;
	add.u64 	%rd4, %SPL, 84;
	mov.u32 	%r112, %ctaid.x;
	setp.ge.s32 	%p1, %r112, %r47;
	setp.lt.s32 	%p2, %r48, 1;
	or.pred  	%p3, %p1, %p2;
	@%p3 bra 	$L__BB1_26;
	ld.param.u32 	%r99, [ehlers_itrend_many_series_one_param_f32_param_5];
	ld.param.u32 	%r96, [ehlers_itrend_many_series_one_param_f32_param_4];
	min.s32 	%r51, %r96, %r99;
	setp.lt.s32 	%p4, %r51, 1;
	mov.u32 	%r52, %tid.x;
	setp.ne.s32 	%p5, %r52, 0;
	or.pred  	%p6, %p5, %p4;
	@%p6 bra 	$L__BB1_26;
	ld.param.u32 	%r100, [ehlers_itrend_many_series_one_param_f32_param_5];
	add.s32 	%r54, %r100, -1;
	and.b32  	%r2, %r100, 15;
	setp.lt.u32 	%p7, %r54, 15;
	mov.b32 	%r108, 0;
	@%p7 bra 	$L__BB1_5;
	ld.param.u32 	%r101, [ehlers_itrend_many_series_one_param_f32_param_5];
	and.b32  	%r108, %r101, 2147483632;
	mov.u32 	%r56, shraw;
	add.s32 	%r105, %r56, 32;
	neg.s32 	%r106, %r108;
$L__BB1_4:
	.pragma "nounroll";
	mov.f32 	%f33, 0f00000000;
	st.shared.v4.f32 	[%r105+-32], {%f33, %f33, %f33, %f33};
	st.shared.v4.f32 	[%r105+-16], {%f33, %f33, %f33, %f33};
	st.shared.v4.f32 	[%r105], {%f33, %f33, %f33, %f33};
	st.shared.v4.f32 	[%r105+16], {%f33, %f33, %f33, %f33};
	add.s32 	%r106, %r106, 16;
	add.s32 	%r105, %r105, 64;
	setp.ne.s32 	%p8, %r106, 0;
	@%p8 bra 	$L__BB1_4;
$L__BB1_5:
	setp.eq.s32 	%p9, %r2, 0;
	@%p9 bra 	$L__BB1_14;
	ld.param.u32 	%r102, [ehlers_itrend_many_series_one_param_f32_param_5];
	and.b32  	%r10, %r102, 7;
	setp.lt.u32 	%p10, %r2, 8;
	@%p10 bra 	$L__BB1_8;
	shl.b32 	%r57, %r108, 2;
	mov.u32 	%r58, shraw;
	add.s32 	%r59, %r58, %r57;
	mov.b32 	%r60, 0;
	st.shared.u32 	[%r59], %r60;
	st.shared.u32 	[%r59+4], %r60;
	st.shared.u32 	[%r59+8], %r60;
	st.shared.u32 	[%r59+12], %r60;
	st.shared.u32 	[%r59+16], %r60;
	st.shared.u32 	[%r59+20], %r60;
	st.shared.u32 	[%r59+24], %r60;
	st.shared.u32 	[%r59+28], %r60;
	add.s32 	%r108, %r108, 8;
$L__BB1_8:
	setp.eq.s32 	%p11, %r10, 0;
	@%p11 bra 	$L__BB1_14;
	ld.param.u32 	%r103, [ehlers_itrend_many_series_one_param_f32_param_5];
	and.b32  	%r13, %r103, 3;
	setp.lt.u32 	%p12, %r10, 4;
	@%p12 bra 	$L__BB1_11;
	shl.b32 	%r61, %r108, 2;
	mov.u32 	%r62, shraw;
	add.s32 	%r63, %r62, %r61;
	mov.b32 	%r64, 0;
	st.shared.u32 	[%r63], %r64;
	st.shared.u32 	[%r63+4], %r64;
	st.shared.u32 	[%r63+8], %r64;
	st.shared.u32 	[%r63+12], %r64;
	add.s32 	%r108, %r108, 4;
$L__BB1_11:
	setp.eq.s32 	%p13, %r13, 0;
	@%p13 bra 	$L__BB1_14;
	shl.b32 	%r65, %r108, 2;
	mov.u32 	%r66, shraw;
	add.s32 	%r111, %r66, %r65;
	neg.s32 	%r110, %r13;
$L__BB1_13:
	.pragma "nounroll";
	mov.b32 	%r67, 0;
	st.shared.u32 	[%r111], %r67;
	add.s32 	%r111, %r111, 4;
	add.s32 	%r110, %r110, 1;
	setp.ne.s32 	%p14, %r110, 0;
	@%p14 bra 	$L__BB1_13;
$L__BB1_14:
	ld.param.u32 	%r97, [ehlers_itrend_many_series_one_param_f32_param_4];
	ld.param.u32 	%r94, [ehlers_itrend_many_series_one_param_f32_param_2];
	mov.b32 	%r119, 0;
	st.local.u32 	[%rd1], %r119;
	st.local.u32 	[%rd1+4], %r119;
	st.local.u32 	[%rd1+8], %r119;
	st.local.u32 	[%rd1+12], %r119;
	st.local.u32 	[%rd1+16], %r119;
	st.local.u32 	[%rd1+20], %r119;
	st.local.u32 	[%rd1+24], %r119;
	st.local.u32 	[%rd2], %r119;
	st.local.u32 	[%rd2+4], %r119;
	st.local.u32 	[%rd2+8], %r119;
	st.local.u32 	[%rd2+12], %r119;
	st.local.u32 	[%rd2+16], %r119;
	st.local.u32 	[%rd2+20], %r119;
	st.local.u32 	[%rd2+24], %r119;
	st.local.u32 	[%rd3], %r119;
	st.local.u32 	[%rd3+4], %r119;
	st.local.u32 	[%rd3+8], %r119;
	st.local.u32 	[%rd3+12], %r119;
	st.local.u32 	[%rd3+16], %r119;
	st.local.u32 	[%rd3+20], %r119;
	st.local.u32 	[%rd3+24], %r119;
	st.local.u32 	[%rd4], %r119;
	st.local.u32 	[%rd4+4], %r119;
	st.local.u32 	[%rd4+8], %r119;
	st.local.u32 	[%rd4+12], %r119;
	st.local.u32 	[%rd4+16], %r119;
	st.local.u32 	[%rd4+20], %r119;
	st.local.u32 	[%rd4+24], %r119;
	cvta.to.global.u64 	%rd14, %rd8;
	mul.wide.u32 	%rd15, %r112, 4;
	add.s64 	%rd16, %rd14, %rd15;
	ld.global.nc.u32 	%r71, [%rd16];
	add.s32 	%r22, %r71, %r97;
	neg.s32 	%r118, %r48;
	sub.s32 	%r115, %r112, %r94;
	shl.b32 	%r72, %r94, 1;
	sub.s32 	%r114, %r112, %r72;
	mul.lo.s32 	%r73, %r94, 3;
	sub.s32 	%r113, %r112, %r73;
	mov.f32 	%f147, 0f00000000;
	mov.b32 	%r117, -1;
	mov.b32 	%r116, 1;
	mov.u32 	%r120, %r119;
	mov.f32 	%f148, %f147;
	mov.f32 	%f149, %f147;
	mov.f32 	%f150, %f147;
	mov.f32 	%f151, %f147;
	mov.f32 	%f152, %f147;
	mov.f32 	%f153, %f147;
	mov.f32 	%f154, %f147;
	mov.f32 	%f155, %f147;
	mov.f32 	%f156, %f147;
$L__BB1_15:
	mov.f32 	%f3, %f155;
	mov.f32 	%f155, %f148;
	ld.param.u64 	%rd49, [ehlers_itrend_many_series_one_param_f32_param_0];
	add.s32 	%r117, %r117, 1;
	mul.wide.s32 	%rd17, %r113, 4;
	cvta.to.global.u64 	%rd5, %rd49;
	add.s64 	%rd6, %rd5, %rd17;
	mul.wide.s32 	%rd18, %r112, 4;
	add.s64 	%rd19, %rd5, %rd18;
	ld.global.nc.f32 	%f162, [%rd19];
	setp.eq.s32 	%p15, %r116, 1;
	mov.f32 	%f158, 0f00000000;
	mov.f32 	%f157, 0f00000000;
	mov.f32 	%f159, 0f00000000;
	@%p15 bra 	$L__BB1_19;
	mul.wide.s32 	%rd20, %r115, 4;
	add.s64 	%rd21, %rd5, %rd20;
	ld.global.nc.f32 	%f37, [%rd21];
	mul.f32 	%f158, %f37, 0f40400000;
	setp.eq.s32 	%p16, %r117, 1;
	@%p16 bra 	$L__BB1_19;
	mul.wide.s32 	%rd22, %r114, 4;
	add.s64 	%rd23, %rd5, %rd22;
	ld.global.nc.f32 	%f39, [%rd23];
	add.f32 	%f157, %f39, %f39;
	setp.lt.u32 	%p17, %r117, 3;
	@%p17 bra 	$L__BB1_19;
	ld.global.nc.f32 	%f159, [%rd6];
$L__BB1_19:
	fma.rn.f32 	%f41, %f162, 0f40800000, %f158;
	add.f32 	%f42, %f157, %f41;
	add.f32 	%f43, %f159, %f42;
	mul.f32 	%f44, %f43, 0f3DCCCCCD;
	mul.wide.s32 	%rd24, %r120, 4;
	add.s64 	%rd25, %rd1, %rd24;
	st.local.f32 	[%rd25], %f44;
	setp.gt.s32 	%p18, %r120, 1;
	selp.b32 	%r74, -2, 5, %p18;
	setp.gt.s32 	%p19, %r120, 3;
	selp.b32 	%r75, -4, 3, %p19;
	setp.gt.s32 	%p20, %r120, 5;
	selp.b32 	%r76, -6, 1, %p20;
	setp.gt.s32 	%p21, %r120, 2;
	mul.wide.s32 	%rd26, %r74, 4;
	add.s64 	%rd27, %rd25, %rd26;
	ld.local.f32 	%f45, [%rd27];
	mul.wide.s32 	%rd28, %r75, 4;
	add.s64 	%rd29, %rd25, %rd28;
	ld.local.f32 	%f46, [%rd29];
	mul.wide.s32 	%rd30, %r76, 4;
	add.s64 	%rd31, %rd25, %rd30;
	ld.local.f32 	%f47, [%rd31];
	fma.rn.f32 	%f48, %f153, 0f3D99999A, 0f3F0A3D71;
	mul.f32 	%f49, %f45, 0f3F13AFB8;
	fma.rn.f32 	%f50, %f44, 0f3DC50481, %f49;
	mul.f32 	%f51, %f46, 0f3F13AFB8;
	sub.f32 	%f52, %f50, %f51;
	mul.f32 	%f53, %f47, 0f3DC50481;
	sub.f32 	%f54, %f52, %f53;
	mul.f32 	%f55, %f48, %f54;
	add.s64 	%rd32, %rd2, %rd24;
	st.local.f32 	[%rd32], %f55;
	selp.b64 	%rd33, -12, 16, %p21;
	add.s64 	%rd34, %rd32, %rd33;
	ld.local.f32 	%f56, [%rd34];
	add.s64 	%rd35, %rd3, %rd24;
	st.local.f32 	[%rd35], %f56;
	add.s64 	%rd36, %rd32, %rd26;
	ld.local.f32 	%f57, [%rd36];
	add.s64 	%rd37, %rd32, %rd28;
	ld.local.f32 	%f58, [%rd37];
	add.s64 	%rd38, %rd32, %rd30;
	ld.local.f32 	%f59, [%rd38];
	mul.f32 	%f60, %f57, 0f3F13AFB8;
	fma.rn.f32 	%f61, %f55, 0f3DC50481, %f60;
	mul.f32 	%f62, %f58, 0f3F13AFB8;
	sub.f32 	%f63, %f61, %f62;
	mul.f32 	%f64, %f59, 0f3DC50481;
	sub.f32 	%f65, %f63, %f64;
	mul.f32 	%f66, %f48, %f65;
	add.s64 	%rd39, %rd4, %rd24;
	st.local.f32 	[%rd39], %f66;
	add.s64 	%rd40, %rd35, %rd26;
	ld.local.f32 	%f67, [%rd40];
	add.s64 	%rd41, %rd35, %rd28;
	ld.local.f32 	%f68, [%rd41];
	add.s64 	%rd42, %rd35, %rd30;
	ld.local.f32 	%f69, [%rd42];
	mul.f32 	%f70, %f67, 0f3F13AFB8;
	fma.rn.f32 	%f71, %f56, 0f3DC50481, %f70;
	mul.f32 	%f72, %f68, 0f3F13AFB8;
	sub.f32 	%f73, %f71, %f72;
	mul.f32 	%f74, %f69, 0f3DC50481;
	sub.f32 	%f75, %f73, %f74;
	add.s64 	%rd43, %rd39, %rd26;
	ld.local.f32 	%f76, [%rd43];
	add.s64 	%rd44, %rd39, %rd28;
	ld.local.f32 	%f77, [%rd44];
	add.s64 	%rd45, %rd39, %rd30;
	ld.local.f32 	%f78, [%rd45];
	mul.f32 	%f79, %f76, 0f3F13AFB8;
	fma.rn.f32 	%f80, %f66, 0f3DC50481, %f79;
	mul.f32 	%f81, %f77, 0f3F13AFB8;
	sub.f32 	%f82, %f80, %f81;
	mul.f32 	%f83, %f78, 0f3DC50481;
	sub.f32 	%f84, %f82, %f83;
	mul.f32 	%f85, %f48, %f84;
	sub.f32 	%f86, %f56, %f85;
	mul.f32 	%f87, %f86, 0f3E4CCCCD;
	fma.rn.f32 	%f18, %f149, 0f3F4CCCCD, %f87;
	fma.rn.f32 	%f88, %f48, %f75, %f66;
	mul.f32 	%f89, %f88, 0f3E4CCCCD;
	fma.rn.f32 	%f19, %f150, 0f3F4CCCCD, %f89;
	mul.f32 	%f90, %f149, %f18;
	fma.rn.f32 	%f91, %f150, %f19, %f90;
	mul.f32 	%f92, %f150, %f18;
	mul.f32 	%f93, %f149, %f19;
	sub.f32 	%f94, %f92, %f93;
	sub.f32 	%f95, %f91, %f151;
	fma.rn.f32 	%f151, %f95, 0f3E4CCCCD, %f151;
	sub.f32 	%f96, %f94, %f152;
	fma.rn.f32 	%f152, %f96, 0f3E4CCCCD, %f152;
	setp.eq.f32 	%p22, %f151, 0f00000000;
	setp.eq.f32 	%p23, %f152, 0f00000000;
	mov.f32 	%f160, 0f00000000;
	and.pred  	%p24, %p22, %p23;
	@%p24 bra 	$L__BB1_21;
	abs.f32 	%f98, %f151;
	abs.f32 	%f99, %f152;
	setp.gt.f32 	%p25, %f99, %f98;
	selp.f32 	%f100, %f99, %f98, %p25;
	selp.f32 	%f101, %f98, %f99, %p25;
	div.rn.f32 	%f102, %f101, %f100;
	mul.f32 	%f103, %f102, %f102;
	fma.rn.f32 	%f104, %f103, 0f3B33710B, 0fBC807748;
	fma.rn.f32 	%f105, %f104, %f103, 0f3D2CDAB2;
	fma.rn.f32 	%f106, %f105, %f103, 0fBD992D10;
	fma.rn.f32 	%f107, %f106, %f103, 0f3DD9EA6C;
	fma.rn.f32 	%f108, %f107, %f103, 0fBE117CB1;
	fma.rn.f32 	%f109, %f108, %f103, 0f3E4CBCE0;
	fma.rn.f32 	%f110, %f109, %f103, 0fBEAAAA7D;
	mul.f32 	%f111, %f103, %f110;
	fma.rn.f32 	%f112, %f111, %f102, %f102;
	neg.f32 	%f113, %f112;
	fma.rn.f32 	%f114, 0f3F6EE581, 0f3FD774EB, %f113;
	selp.f32 	%f115, %f114, %f112, %p25;
	selp.f32 	%f116, 0f3F6EE581, 0f3FEEE581, %p25;
	selp.f32 	%f117, %f112, %f113, %p25;
	mov.b32 	%r77, %f151;
	fma.rn.f32 	%f118, %f116, 0f3FD774EB, %f117;
	setp.lt.s32 	%p26, %r77, 0;
	selp.f32 	%f119, %f118, %f115, %p26;
	add.f32 	%f120, %f98, %f99;
	setp.eq.f32 	%p27, %f100, 0f00000000;
	selp.f32 	%f121, 0f40490FDB, 0f00000000, %p26;
	setp.eq.f32 	%p28, %f98, %f99;
	selp.f32 	%f122, 0f4016CBE4, 0f3F490FDB, %p26;
	selp.f32 	%f123, %f122, %f119, %p28;
	selp.f32 	%f124, %f121, %f123, %p27;
	abs.f32 	%f125, %f120;
	setp.nan.f32 	%p29, %f125, %f125;
	copysign.f32 	%f126, %f152, %f124;
	selp.f32 	%f127, %f120, %f126, %p29;
	setp.neu.f32 	%p30, %f127, 0f00000000;
	mov.f32 	%f128, 0f40C90FDB;
	div.rn.f32 	%f129, %f128, %f127;
	selp.f32 	%f160, %f129, 0f00000000, %p30;
$L__BB1_21:
	ld.param.u32 	%r104, [ehlers_itrend_many_series_one_param_f32_param_5];
	mul.f32 	%f130, %f153, 0f3FC00000;
	mul.f32 	%f131, %f153, 0f3F2B851F;
	setp.lt.f32 	%p31, %f160, %f131;
	setp.gt.f32 	%p32, %f160, %f130;
	selp.f32 	%f132, %f130, %f160, %p32;
	selp.f32 	%f133, %f131, %f132, %p31;
	setp.lt.f32 	%p33, %f133, 0f40C00000;
	setp.gt.f32 	%p34, %f133, 0f42480000;
	selp.f32 	%f134, 0f42480000, %f133, %p34;
	selp.f32 	%f135, 0f40C00000, %f134, %p33;
	sub.f32 	%f136, %f135, %f153;
	fma.rn.f32 	%f153, %f136, 0f3E4CCCCD, %f153;
	sub.f32 	%f137, %f153, %f154;
	fma.rn.f32 	%f154, %f137, 0f3EA8F5C3, %f154;
	cvt.rni.s32.f32 	%r78, %f154;
	setp.lt.s32 	%p35, %r78, 1;
	min.s32 	%r79, %r78, %r104;
	selp.b32 	%r37, 1, %r79, %p35;
	shl.b32 	%r80, %r119, 2;
	mov.u32 	%r81, shraw;
	add.s32 	%r82, %r81, %r80;
	ld.shared.f32 	%f161, [%r82];
	add.s32 	%r83, %r119, 1;
	setp.lt.s32 	%p36, %r83, %r104;
	selp.b32 	%r119, %r83, 0, %p36;
	add.f32 	%f147, %f147, %f162;
	sub.s32 	%r84, %r119, %r37;
	shr.s32 	%r85, %r84, 31;
	and.b32  	%r86, %r85, %r104;
	add.s32 	%r39, %r86, %r84;
	setp.eq.s32 	%p37, %r39, %r119;
	@%p37 bra 	$L__BB1_23;
	shl.b32 	%r87, %r39, 2;
	add.s32 	%r89, %r81, %r87;
	ld.shared.f32 	%f161, [%r89];
$L__BB1_23:
	ld.param.u32 	%r98, [ehlers_itrend_many_series_one_param_f32_param_4];
	sub.f32 	%f138, %f147, %f161;
	shl.b32 	%r90, %r119, 2;
	add.s32 	%r92, %r81, %r90;
	st.shared.f32 	[%r92], %f147;
	cvt.rn.f32.s32 	%f139, %r37;
	div.rn.f32 	%f148, %f138, %f139;
	setp.lt.s32 	%p38, %r117, %r98;
	@%p38 bra 	$L__BB1_25;
	mul.f32 	%f140, %f148, 0f40800000;
	fma.rn.f32 	%f141, %f155, 0f40400000, %f140;
	fma.rn.f32 	%f142, %f3, 0f40000000, %f141;
	add.f32 	%f143, %f156, %f142;
	mul.f32 	%f162, %f143, 0f3DCCCCCD;
$L__BB1_25:
	ld.param.u64 	%rd50, [ehlers_itrend_many_series_one_param_f32_param_6];
	ld.param.u32 	%r95, [ehlers_itrend_many_series_one_param_f32_param_2];
	setp.lt.s32 	%p39, %r117, %r22;
	selp.f32 	%f144, 0f7FFFFFFF, %f162, %p39;
	cvta.to.global.u64 	%rd46, %rd50;
	mul.wide.s32 	%rd47, %r112, 4;
	add.s64 	%rd48, %rd46, %rd47;
	st.global.f32 	[%rd48], %f144;
	setp.eq.s32 	%p40, %r120, 6;
	add.s32 	%r93, %r120, 1;
	selp.b32 	%r120, 0, %r93, %p40;
	add.s32 	%r118, %r118, 1;
	setp.ne.s32 	%p41, %r118, 0;
	add.s32 	%r116, %r116, -1;
	add.s32 	%r115, %r115, %r95;
	add.s32 	%r114, %r114, %r95;
	add.s32 	%r113, %r113, %r95;
	add.s32 	%r112, %r112, %r95;
	mov.f32 	%f149, %f18;
	mov.f32 	%f150, %f19;
	mov.f32 	%f156, %f3;
	@%p41 bra 	$L__BB1_15;
$L__BB1_26:
	ret;

}


// ===== COMPILED SASS (sm_100) =====

	.target	sm_100

	.elftype	@"ET_EXEC"


//--------------------- .note.nv.tkinfo           --------------------------
	.section	.note.nv.tkinfo,"",@"SHT_NOTE"
	.sectionflags	@"SHF_NOTE_NV_TKINFO"
	.tkinfo
        /*0018*/ 	.word	0x00000002
        /*0030*/ 	.string	""
        /*0030*/ 	.string	"ptxas"
        /*0030*/ 	.string	"Cuda compilation tools, release 13.0, V13.0.88"
        /*0030*/ 	.string	"Build cuda_13.0.r13.0/compiler.36424714_0"
        /*0030*/ 	.string	"-arch sm_100 -m 64 "



//--------------------- .note.nv.cuinfo           --------------------------
	.section	.note.nv.cuinfo,"",@"SHT_NOTE"
	.sectionflags	@"SHF_NOTE_NV_CUINFO"
        /*0018*/ 	.short	0x0002
        /*001a*/ 	.short	0x0064
        /*001c*/ 	.short	0x0082
	.zero		2


//--------------------- .nv.info                  --------------------------
	.section	.nv.info,"",@"SHT_CUDA_INFO"
	.align	4


	//----- nvinfo : EIATTR_REGCOUNT
	.align		4
        /*0000*/ 	.byte	0x04, 0x2f
        /*0002*/ 	.short	(.L_1 - .L_0)
	.align		4
.L_0:
        /*0004*/ 	.word	index@(ehlers_itrend_batch_f32)
        /*0008*/ 	.word	0x00000020


	//----- nvinfo : EIATTR_FRAME_SIZE
	.align		4
.L_1:
        /*000c*/ 	.byte	0x04, 0x11
        /*000e*/ 	.short	(.L_3 - .L_2)
	.align		4
.L_2:
        /*0010*/ 	.word	index@($__internal_1_$__cuda_sm3x_div_rn_noftz_f32_slowpath)
        /*0014*/ 	.word	0x00000070


	//----- nvinfo : EIATTR_FRAME_SIZE
	.align		4
.L_3:
        /*0018*/ 	.byte	0x04, 0x11
        /*001a*/ 	.short	(.L_5 - .L_4)
	.align		4
.L_4:
        /*001c*/ 	.word	index@(ehlers_itrend_batch_f32)
        /*0020*/ 	.word	0x00000070


	//----- nvinfo : EIATTR_REGCOUNT
	.align		4
.L_5:
        /*0024*/ 	.byte	0x04, 0x2f
        /*0026*/ 	.short	(.L_7 - .L_6)
	.align		4
.L_6:
        /*0028*/ 	.word	index@(ehlers_itrend_many_series_one_param_f32)
        /*002c*/ 	.word	0x0000001b


	//----- nvinfo : EIATTR_FRAME_SIZE
	.align		4
.L_7:
        /*0030*/ 	.byte	0x04, 0x11
        /*0032*/ 	.short	(.L_9 - .L_8)
	.align		4
.L_8:
        /*0034*/ 	.word	index@($__internal_0_$__cuda_sm3x_div_rn_noftz_f32_slowpath)
        /*0038*/ 	.word	0x00000070


	//----- nvinfo : EIATTR_FRAME_SIZE
	.align		4
.L_9:
        /*003c*/ 	.byte	0x04, 0x11
        /*003e*/ 	.short	(.L_11 - .L_10)
	.align		4
.L_10:
        /*0040*/ 	.word	index@(ehlers_itrend_many_series_one_param_f32)
        /*0044*/ 	.word	0x00000070


	//----- nvinfo : EIATTR_MIN_STACK_SIZE
	.align		4
.L_11:
        /*0048*/ 	.byte	0x04, 0x12
        /*004a*/ 	.short	(.L_13 - .L_12)
	.align		4
.L_12:
        /*004c*/ 	.word	index@(ehlers_itrend_many_series_one_param_f32)
        /*0050*/ 	.word	0x00000070


	//----- nvinfo : EIATTR_MIN_STACK_SIZE
	.align		4
.L_13:
        /*0054*/ 	.byte	0x04, 0x12
        /*0056*/ 	.short	(.L_15 - .L_14)
	.align		4
.L_14:
        /*0058*/ 	.word	index@(ehlers_itrend_batch_f32)
        /*005c*/ 	.word	0x00000070
.L_15:


//--------------------- .nv.compat                --------------------------
	.section	.nv.compat,"",@"SHT_CUDA_COMPAT_INFO"
	.align	4
        /*0000*/ 	.byte	0x02, 0x09, 0x00, 0x00, 0x02, 0x02, 0x01, 0x00, 0x02, 0x05, 0x05, 0x00, 0x03, 0x07, 0x01, 0x01
        /*0010*/ 	.byte	0x02, 0x03, 0x00, 0x00, 0x02, 0x06, 0x01, 0x00, 0x04, 0x0b, 0x08, 0x00, 0x01, 0x00, 0x00, 0x00
        /*0020*/ 	.byte	0x00, 0x00, 0x00, 0x00


//--------------------- .nv.info.ehlers_itrend_many_series_one_param_f32 --------------------------
	.section	.nv.info.ehlers_itrend_many_series_one_param_f32,"",@"SHT_CUDA_INFO"
	.sectionflags	@""
	.align	4


	//----- nvinfo : EIATTR_CUDA_API_VERSION
	.align		4
        /*0000*/ 	.byte	0x04, 0x37
        /*0002*/ 	.short	(.L_17 - .L_16)
.L_16:
        /*0004*/ 	.word	0x00000082


	//----- nvinfo : EIATTR_KPARAM_INFO
	.align		4
.L_17:
        /*0008*/ 	.byte	0x04, 0x17
        /*000a*/ 	.short	(.L_19 - .L_18)
.L_18:
        /*000c*/ 	.word	0x00000000
        /*0010*/ 	.short	0x0006
        /*0012*/ 	.short	0x0020
        /*0014*/ 	.byte	0x00, 0xf5, 0x21, 0x00


	//----- nvinfo : EIATTR_KPARAM_INFO
	.align		4
.L_19:
        /*0018*/ 	.byte	0x04, 0x17
        /*001a*/ 	.short	(.L_21 - .L_20)
.L_20:
        /*001c*/ 	.word	0x00000000
        /*0020*/ 	.short	0x0005
        /*0022*/ 	.short	0x001c
        /*0024*/ 	.byte	0x00, 0xf0, 0x11, 0x00


	//----- nvinfo : EIATTR_KPARAM_INFO
	.align		4
.L_21:
        /*0028*/ 	.byte	0x04, 0x17
        /*002a*/ 	.short	(.L_23 - .L_22)
.L_22:
        /*002c*/ 	.word	0x00000000
        /*0030*/ 	.short	0x0004
        /*0032*/ 	.short	0x0018
        /*0034*/ 	.byte	0x00, 0xf0, 0x11, 0x00


	//----- nvinfo : EIATTR_KPARAM_INFO
	.align		4
.L_23:
        /*0038*/ 	.byte	0x04, 0x17
        /*003a*/ 	.short	(.L_25 - .L_24)
.L_24:
        /*003c*/ 	.word	0x00000000
        /*0040*/ 	.short	0x0003
        /*0042*/ 	.short	0x0014
        /*0044*/ 	.byte	0x00, 0xf0, 0x11, 0x00


	//----- nvinfo : EIATTR_KPARAM_INFO
	.align		4
.L_25:
        /*0048*/ 	.byte	0x04, 0x17
        /*004a*/ 	.short	(.L_27 - .L_26)
.L_26:
        /*004c*/ 	.word	0x00000000
        /*0050*/ 	.short	0x0002
        /*0052*/ 	.short	0x0010
        /*0054*/ 	.byte	0x00, 0xf0, 0x11, 0x00


	//----- nvinfo : EIATTR_KPARAM_INFO
	.align		4
.L_27:
        /*0058*/ 	.byte	0x04, 0x17
        /*005a*/ 	.short	(.L_29 - .L_28)
.L_28:
        /*005c*/ 	.word	0x00000000
        /*0060*/ 	.short	0x0001
        /*0062*/ 	.short	0x0008
        /*0064*/ 	.byte	0x00, 0xf5, 0x21, 0x00


	//----- nvinfo : EIATTR_KPARAM_INFO
	.align		4
.L_29:
        /*0068*/ 	.byte	0x04, 0x17
        /*006a*/ 	.short	(.L_31 - .L_30)
.L_30:
        /*006c*/ 	.word	0x00000000
        /*0070*/ 	.short	0x0000
        /*0072*/ 	.short	0x0000
        /*0074*/ 	.byte	0x00, 0xf5, 0x21, 0x00


	//----- nvinfo : EIATTR_SPARSE_MMA_MASK
	.align		4
.L_31:
        /*0078*/ 	.byte	0x03, 0x50
        /*007a*/ 	.short	0x0000


	//----- nvinfo : EIATTR_MAXREG_COUNT
	.align		4
        /*007c*/ 	.byte	0x03, 0x1b
        /*007e*/ 	.short	0x00ff


	//----- nvinfo : EIATTR_MERCURY_ISA_VERSION
	.align		4
        /*0080*/ 	.byte	0x03, 0x5f
        /*0082*/ 	.short	0x0101


	//----- nvinfo : EIATTR_VRC_CTA_INIT_COUNT
	.align		4
        /*0084*/ 	.byte	0x02, 0x4a
	.zero		1
	.zero		1


	//----- nvinfo : EIATTR_EXIT_INSTR_OFFSETS
	.align		4
        /*0088*/ 	.byte	0x04, 0x1c
        /*008a*/ 	.short	(.L_33 - .L_32)


	//   ....[0]....
.L_32:
        /*008c*/ 	.word	0x00000070


	//   ....[1]....
        /*0090*/ 	.word	0x000000d0


	//   ....[2]....
        /*0094*/ 	.word	0x000015f0


	//----- nvinfo : EIATTR_CRS_STACK_SIZE
	.align		4
.L_33:
        /*0098*/ 	.byte	0x04, 0x1e
        /*009a*/ 	.short	(.L_35 - .L_34)
.L_34:
        /*009c*/ 	.word	0x00000000


	//----- nvinfo : EIATTR_CBANK_PARAM_SIZE
	.align		4
.L_35:
        /*00a0*/ 	.byte	0x03, 0x19
        /*00a2*/ 	.short	0x0028


	//----- nvinfo : EIATTR_PARAM_CBANK
	.align		4
        /*00a4*/ 	.byte	0x04, 0x0a
        /*00a6*/ 	.short	(.L_37 - .L_36)
	.align		4
.L_36:
        /*00a8*/ 	.word	index@(.nv.constant0.ehlers_itrend_many_series_one_param_f32)
        /*00ac*/ 	.short	0x0380
        /*00ae*/ 	.short	0x0028


	//----- nvinfo : EIATTR_SW_WAR
	.align		4
.L_37:
        /*00b0*/ 	.byte	0x04, 0x36
        /*00b2*/ 	.short	(.L_39 - .L_38)
.L_38:
        /*00b4*/ 	.word	0x00000008
.L_39:


//--------------------- .nv.info.ehlers_itrend_batch_f32 --------------------------
	.section	.nv.info.ehlers_itrend_batch_f32,"",@"SHT_CUDA_INFO"
	.sectionflags	@""
	.align	4


	//----- nvinfo : EIATTR_CUDA_API_VERSION
	.align		4
        /*0000*/ 	.byte	0x04, 0x37
        /*0002*/ 	.short	(.L_41 - .L_40)
.L_40:
        /*0004*/ 	.word	0x00000082


	//----- nvinfo : EIATTR_KPARAM_INFO
	.align		4
.L_41:
        /*0008*/ 	.byte	0x04, 0x17
        /*000a*/ 	.short	(.L_43 - .L_42)
.L_42:
        /*000c*/ 	.word	0x00000000
        /*0010*/ 	.short	0x0007
        /*0012*/ 	.short	0x0028
        /*0014*/ 	.byte	0x00, 0xf5, 0x21, 0x00


	//----- nvinfo : EIATTR_KPARAM_INFO
	.align		4
.L_43:
        /*0018*/ 	.byte	0x04, 0x17
        /*001a*/ 	.short	(.L_45 - .L_44)
.L_44:
        /*001c*/ 	.word	0x00000000
        /*0020*/ 	.short	0x0006
        /*0022*/ 	.short	0x0024
        /*0024*/ 	.byte	0x00, 0xf0, 0x11, 0x00


	//----- nvinfo : EIATTR_KPARAM_INFO
	.align		4
.L_45:
        /*0028*/ 	.byte	0x04, 0x17
        /*002a*/ 	.short	(.L_47 - .L_46)
.L_46:
        /*002c*/ 	.word	0x00000000
        /*0030*/ 	.short	0x0005
        /*0032*/ 	.short	0x0020
        /*0034*/ 	.byte	0x00, 0xf0, 0x11, 0x00


	//----- nvinfo : EIATTR_KPARAM_INFO
	.align		4
.L_47:
        /*0038*/ 	.byte	0x04, 0x17
        /*003a*/ 	.short	(.L_49 - .L_48)
.L_48:
        /*003c*/ 	.word	0x00000000
        /*0040*/ 	.short	0x0004
        /*0042*/ 	.short	0x001c
        /*0044*/ 	.byte	0x00, 0xf0, 0x11, 0x00


	//----- nvinfo : EIATTR_KPARAM_INFO
	.align		4
.L_49:
        /*0048*/ 	.byte	0x04, 0x17
        /*004a*/ 	.short	(.L_51 - .L_50)
.L_50:
        /*004c*/ 	.word	0x00000000
        /*0050*/ 	.short	0x0003
        /*0052*/ 	.short	0x0018
        /*0054*/ 	.byte	0x00, 0xf0, 0x11, 0x00


	//----- nvinfo : EIATTR_KPARAM_INFO
	.align		4
.L_51:
        /*0058*/ 	.byte	0x04, 0x17
        /*005a*/ 	.short	(.L_53 - .L_52)
.L_52:
        /*005c*/ 	.word	0x00000000
        /*0060*/ 	.short	0x0002
        /*0062*/ 	.short	0x0010
        /*0064*/ 	.byte	0x00, 0xf5, 0x21, 0x00


	//----- nvinfo : EIATTR_KPARAM_INFO
	.align		4
.L_53:
        /*0068*/ 	.byte	0x04, 0x17
        /*006a*/ 	.short	(.L_55 - .L_54)
.L_54:
        /*006c*/ 	.word	0x00000000
        /*0070*/ 	.short	0x0001
        /*0072*/ 	.short	0x0008
        /*0074*/ 	.byte	0x00, 0xf5, 0x21, 0x00


	//----- nvinfo : EIATTR_KPARAM_INFO
	.align		4
.L_55:
        /*0078*/ 	.byte	0x04, 0x17
        /*007a*/ 	.short	(.L_57 - .L_56)
.L_56:
        /*007c*/ 	.word	0x00000000
        /*0080*/ 	.short	0x0000
        /*0082*/ 	.short	0x0000
        /*0084*/ 	.byte	0x00, 0xf5, 0x21, 0x00


	//----- nvinfo : EIATTR_SPARSE_MMA_MASK
	.align		4
.L_57:
        /*0088*/ 	.byte	0x03, 0x50
        /*008a*/ 	.short	0x0000


	//----- nvinfo : EIATTR_MAXREG_COUNT
	.align		4
        /*008c*/ 	.byte	0x03, 0x1b
        /*008e*/ 	.short	0x00ff


	//----- nvinfo : EIATTR_MERCURY_ISA_VERSION
	.align		4
        /*0090*/ 	.byte	0x03, 0x5f
        /*0092*/ 	.short	0x0101


	//----- nvinfo : EIATTR_VRC_CTA_INIT_COUNT
	.align		4
        /*0094*/ 	.byte	0x02, 0x4a
	.zero		1
	.zero		1


	//----- nvinfo : EIATTR_EXIT_INSTR_OFFSETS
	.align		4
        /*0098*/ 	.byte	0x04, 0x1c
        /*009a*/ 	.short	(.L_59 - .L_58)


	//   ....[0]....
.L_58:
        /*009c*/ 	.word	0x00000070


	//   ....[1]....
        /*00a0*/ 	.word	0x00000110


	//   ....[2]....
        /*00a4*/ 	.word	0x00000170


	//   ....[3]....
        /*00a8*/ 	.word	0x00001580


	//----- nvinfo : EIATTR_CRS_STACK_SIZE
	.align		4
.L_59:
        /*00ac*/ 	.byte	0x04, 0x1e
        /*00ae*/ 	.short	(.L_61 - .L_60)
.L_60:
        /*00b0*/ 	.word	0x00000000


	//----- nvinfo : EIATTR_CBANK_PARAM_SIZE
	.align		4
.L_61:
        /*00b4*/ 	.byte	0x03, 0x19
        /*00b6*/ 	.short	0x0030


	//----- nvinfo : EIATTR_PARAM_CBANK
	.align		4
        /*00b8*/ 	.byte	0x04, 0x0a
        /*00ba*/ 	.short	(.L_63 - .L_62)
	.align		4
.L_62:
        /*00bc*/ 	.word	index@(.nv.constant0.ehlers_itrend_batch_f32)
        /*00c0*/ 	.short	0x0380
        /*00c2*/ 	.short	0x0030


	//----- nvinfo : EIATTR_SW_WAR
	.align		4
.L_63:
        /*00c4*/ 	.byte	0x04, 0x36
        /*00c6*/ 	.short	(.L_65 - .L_64)
.L_64:
        /*00c8*/ 	.word	0x00000008
.L_65:


//--------------------- .nv.callgraph             --------------------------
	.section	.nv.callgraph,"",@"SHT_CUDA_CALLGRAPH"
	.align	4
	.sectionentsize	8
	.align		4
        /*0000*/ 	.word	0x00000000
	.align		4
        /*0004*/ 	.word	0xffffffff
	.align		4
        /*0008*/ 	.word	0x00000000
	.align		4
        /*000c*/ 	.word	0xfffffffe
	.align		4
        /*0010*/ 	.word	0x00000000
	.align		4
        /*0014*/ 	.word	0xfffffffd
	.align		4
        /*0018*/ 	.word	0x00000000
	.align		4
        /*001c*/ 	.word	0xfffffffc


//--------------------- .text.ehlers_itrend_many_series_one_param_f32 --------------------------
	.section	.text.ehlers_itrend_many_series_one_param_f32,"ax",@progbits
	.align	128
        .global         ehlers_itrend_many_series_one_param_f32
        .type           ehlers_itrend_many_series_one_param_f32,@function
        .size           ehlers_itrend_many_series_one_param_f32,(.L_x_42 - ehlers_itrend_many_series_one_param_f32)
        .other          ehlers_itrend_many_series_one_param_f32,@"STO_CUDA_ENTRY STV_DEFAULT"
ehlers_itrend_many_series_one_param_f32:
.text.ehlers_itrend_many_series_one_param_f32:
[----:B------:R-:W0:Y:S08]  /*0000*/  LDC R1, c[0x0][0x37c] ;  /* 0x0000df00ff017b82 */ /* 0x000e300000000800 */
[----:B------:R-:W1:Y:S01]  /*0010*/  S2UR UR9, SR_CTAID.X ;  /* 0x00000000000979c3 */ /* 0x000e620000002500 */
[----:B------:R-:W2:Y:S01]  /*0020*/  LDCU.64 UR6, c[0x0][0x390] ;  /* 0x00007200ff0677ac */ /* 0x000ea20008000a00 */
[----:B0-----:R-:W-:Y:S01]  /*0030*/  VIADD R1, R1, 0xffffff90 ;  /* 0xffffff9001017836 */ /* 0x001fe20000000000 */
[----:B--2---:R-:W-:-:S04]  /*0040*/  UISETP.GE.AND UP0, UPT, UR7, 0x1, UPT ;  /* 0x000000010700788c */ /* 0x004fc8000bf06270 */
[----:B-1----:R-:W-:-:S06]  /*0050*/  UISETP.GE.OR UP0, UPT, UR9, UR6, !UP0 ;  /* 0x000000060900728c */ /* 0x002fcc000c706670 */
[----:B------:R-:W-:-:S13]  /*0060*/  PLOP3.LUT P0, PT, PT, PT, UP0, 0x80, 0x8 ;  /* 0x000000000008781c */ /* 0x000fda0003f0f008 */
[----:B------:R-:W-:Y:S05]  /*0070*/  @P0 EXIT ;  /* 0x000000000000094d */ /* 0x000fea0003800000 */
[----:B------:R-:W0:Y:S01]  /*0080*/  S2R R4, SR_TID.X ;  /* 0x0000000000047919 */ /* 0x000e220000002100 */
[----:B------:R-:W1:Y:S02]  /*0090*/  LDC.64 R2, c[0x0][0x398] ;  /* 0x0000e600ff027b82 */ /* 0x000e640000000a00 */
[----:B-1----:R-:W-:-:S04]  /*00a0*/  VIMNMX R0, PT, PT, R2, R3, PT ;  /* 0x0000000302007248 */ /* 0x002fc80003fe0100 */
[----:B------:R-:W-:-:S04]  /*00b0*/  ISETP.GE.AND P0, PT, R0, 0x1, PT ;  /* 0x000000010000780c */ /* 0x000fc80003f06270 */
[----:B0-----:R-:W-:-:S13]  /*00c0*/  ISETP.NE.OR P0, PT, R4, RZ, !P0 ;  /* 0x000000ff0400720c */ /* 0x001fda0004705670 */
[----:B------:R-:W-:Y:S05]  /*00d0*/  @P0 EXIT ;  /* 0x000000000000094d */ /* 0x000fea0003800000 */
[C---:B------:R-:W-:Y:S01]  /*00e0*/  VIADD R0, R3.reuse, 0xffffffff ;  /* 0xffffffff03007836 */ /* 0x040fe20000000000 */
[----:B------:R-:W-:Y:S01]  /*00f0*/  LOP3.LUT R4, R3, 0xf, RZ, 0xc0, !PT ;  /* 0x0000000f03047812 */ /* 0x000fe200078ec0ff */
[----:B------:R-:W0:Y:S03]  /*0100*/  LDCU.64 UR16, c[0x0][0x358] ;  /* 0x00006b00ff1077ac */ /* 0x000e260008000a00 */
[----:B------:R-:W-:Y:S01]  /*0110*/  ISETP.GE.U32.AND P0, PT, R0, 0xf, PT ;  /* 0x0000000f0000780c */ /* 0x000fe20003f06070 */
[----:B------:R-:W-:Y:S01]  /*0120*/  IMAD.MOV.U32 R0, RZ, RZ, RZ ;  /* 0x000000ffff007224 */ /* 0x000fe200078e00ff */
[----:B------:R-:W-:-:S11]  /*0130*/  ISETP.NE.AND P1, PT, R4, RZ, PT ;  /* 0x000000ff0400720c */ /* 0x000fd60003f25270 */
[----:B------:R-:W-:Y:S05]  /*0140*/  @!P0 BRA `(.L_x_0) ;  /* 0x0000000000388947 */ /* 0x000fea0003800000 */
[----:B------:R-:W1:Y:S01]  /*0150*/  S2UR UR5, SR_CgaCtaId ;  /* 0x00000000000579c3 */ /* 0x000e620000008800 */
[----:B------:R-:W-:Y:S01]  /*0160*/  LOP3.LUT R0, R3, 0x7ffffff0, RZ, 0xc0, !PT ;  /* 0x7ffffff003007812 */ /* 0x000fe200078ec0ff */
[----:B------:R-:W-:-:S03]  /*0170*/  UMOV UR4, 0x400 ;  /* 0x0000040000047882 */ /* 0x000fc60000000000 */
[----:B------:R-:W-:Y:S01]  /*0180*/  IADD3 R5, PT, PT, -R0, RZ, RZ ;  /* 0x000000ff00057210 */ /* 0x000fe20007ffe1ff */
[----:B-1----:R-:W-:-:S04]  /*0190*/  ULEA UR4, UR5, UR4, 0x18 ;  /* 0x0000000405047291 */ /* 0x002fc8000f8ec0ff */
[----:B------:R-:W-:-:S12]  /*01a0*/  UIADD3 UR4, UPT, UPT, UR4, 0x20, URZ ;  /* 0x0000002004047890 */ /* 0x000fd8000fffe0ff */
.L_x_1:
[----:B------:R-:W-:Y:S01]  /*01b0*/  VIADD R5, R5, 0x10 ;  /* 0x0000001005057836 */ /* 0x000fe20000000000 */
[----:B------:R-:W-:Y:S04]  /*01c0*/  STS.128 [UR4+-0x20], RZ ;  /* 0xffffe0ffff007988 */ /* 0x000fe80008000c04 */
[----:B------:R-:W-:Y:S01]  /*01d0*/  ISETP.NE.AND P0, PT, R5, RZ, PT ;  /* 0x000000ff0500720c */ /* 0x000fe20003f05270 */
[----:B------:R-:W-:Y:S04]  /*01e0*/  STS.128 [UR4+-0x10], RZ ;  /* 0xfffff0ffff007988 */ /* 0x000fe80008000c04 */
[----:B------:R-:W-:Y:S04]  /*01f0*/  STS.128 [UR4], RZ ;  /* 0x000000ffff007988 */ /* 0x000fe80008000c04 */
[----:B------:R-:W-:Y:S01]  /*0200*/  STS.128 [UR4+0x10], RZ ;  /* 0x000010ffff007988 */ /* 0x000fe20008000c04 */
[----:B------:R-:W-:-:S03]  /*0210*/  UIADD3 UR4, UPT, UPT, UR4, 0x40, URZ ;  /* 0x0000004004047890 */ /* 0x000fc6000fffe0ff */
[----:B------:R-:W-:Y:S09]  /*0220*/  @P0 BRA `(.L_x_1) ;  /* 0xfffffffc00e00947 */ /* 0x000ff2000383ffff */
.L_x_0:
[----:B------:R-:W-:Y:S05]  /*0230*/  @!P1 BRA `(.L_x_2) ;  /* 0x0000000000809947 */ /* 0x000fea0003800000 */
[----:B------:R-:W-:Y:S02]  /*0240*/  ISETP.GE.U32.AND P0, PT, R4, 0x8, PT ;  /* 0x000000080400780c */ /* 0x000fe40003f06070 */
[----:B------:R-:W-:-:S04]  /*0250*/  LOP3.LUT R6, R3, 0x7, RZ, 0xc0, !PT ;  /* 0x0000000703067812 */ /* 0x000fc800078ec0ff */
[----:B------:R-:W-:-:S07]  /*0260*/  ISETP.NE.AND P1, PT, R6, RZ, PT ;  /* 0x000000ff0600720c */ /* 0x000fce0003f25270 */
[----:B------:R-:W-:Y:S06]  /*0270*/  @!P0 BRA `(.L_x_3) ;  /* 0x00000000001c8947 */ /* 0x000fec0003800000 */
[----:B------:R-:W1:Y:S01]  /*0280*/  S2R R5, SR_CgaCtaId ;  /* 0x0000000000057919 */ /* 0x000e620000008800 */
[----:B------:R-:W-:-:S04]  /*0290*/  MOV R4, 0x400 ;  /* 0x0000040000047802 */ /* 0x000fc80000000f00 */
[----:B-1----:R-:W-:-:S05]  /*02a0*/  LEA R5, R5, R4, 0x18 ;  /* 0x0000000405057211 */ /* 0x002fca00078ec0ff */
[C---:B------:R-:W-:Y:S02]  /*02b0*/  IMAD R4, R0.reuse, 0x4, R5 ;  /* 0x0000000400047824 */ /* 0x040fe400078e0205 */
[----:B------:R-:W-:-:S03]  /*02c0*/  VIADD R0, R0, 0x8 ;  /* 0x0000000800007836 */ /* 0x000fc60000000000 */
[----:B------:R1:W-:Y:S04]  /*02d0*/  STS.128 [R4], RZ ;  /* 0x000000ff04007388 */ /* 0x0003e80000000c00 */
[----:B------:R1:W-:Y:S02]  /*02e0*/  STS.128 [R4+0x10], RZ ;  /* 0x000010ff04007388 */ /* 0x0003e40000000c00 */
.L_x_3:
[----:B------:R-:W-:Y:S05]  /*02f0*/  @!P1 BRA `(.L_x_2) ;  /* 0x0000000000509947 */ /* 0x000fea0003800000 */
[----:B------:R-:W-:Y:S02]  /*0300*/  ISETP.GE.U32.AND P0, PT, R6, 0x4, PT ;  /* 0x000000040600780c */ /* 0x000fe40003f06070 */
[----:B------:R-:W-:-:S04]  /*0310*/  LOP3.LUT R3, R3, 0x3, RZ, 0xc0, !PT ;  /* 0x0000000303037812 */ /* 0x000fc800078ec0ff */
[----:B------:R-:W-:-:S07]  /*0320*/  ISETP.NE.AND P1, PT, R3, RZ, PT ;  /* 0x000000ff0300720c */ /* 0x000fce0003f25270 */
[----:B------:R-:W2:Y:S01]  /*0330*/  @P0 S2R R5, SR_CgaCtaId ;  /* 0x0000000000050919 */ /* 0x000ea20000008800 */
[----:B-1----:R-:W-:-:S04]  /*0340*/  @P0 MOV R4, 0x400 ;  /* 0x0000040000040802 */ /* 0x002fc80000000f00 */
[----:B--2---:R-:W-:-:S04]  /*0350*/  @P0 LEA R5, R5, R4, 0x18 ;  /* 0x0000000405050211 */ /* 0x004fc800078ec0ff */
[C---:B------:R-:W-:Y:S01]  /*0360*/  @P0 LEA R5, R0.reuse, R5, 0x2 ;  /* 0x0000000500050211 */ /* 0x040fe200078e10ff */
[----:B------:R-:W-:-:S04]  /*0370*/  @P0 VIADD R0, R0, 0x4 ;  /* 0x0000000400000836 */ /* 0x000fc80000000000 */
[----:B------:R2:W-:Y:S01]  /*0380*/  @P0 STS.128 [R5], RZ ;  /* 0x000000ff05000388 */ /* 0x0005e20000000c00 */
[----:B------:R-:W-:Y:S05]  /*0390*/  @!P1 BRA `(.L_x_2) ;  /* 0x0000000000289947 */ /* 0x000fea0003800000 */
[----:B--2---:R-:W1:Y:S01]  /*03a0*/  S2R R5, SR_CgaCtaId ;  /* 0x0000000000057919 */ /* 0x004e620000008800 */
[----:B------:R-:W-:Y:S01]  /*03b0*/  MOV R4, 0x400 ;  /* 0x0000040000047802 */ /* 0x000fe20000000f00 */
[----:B------:R-:W-:-:S03]  /*03c0*/  IMAD.MOV R3, RZ, RZ, -R3 ;  /* 0x000000ffff037224 */ /* 0x000fc600078e0a03 */
[----:B-1----:R-:W-:-:S05]  /*03d0*/  LEA R5, R5, R4, 0x18 ;  /* 0x0000000405057211 */ /* 0x002fca00078ec0ff */
[----:B------:R-:W-:-:S07]  /*03e0*/  IMAD R0, R0, 0x4, R5 ;  /* 0x0000000400007824 */ /* 0x000fce00078e0205 */
.L_x_4:
[----:B------:R-:W-:Y:S01]  /*03f0*/  IADD3 R3, PT, PT, R3, 0x1, RZ ;  /* 0x0000000103037810 */ /* 0x000fe20007ffe0ff */
[----:B------:R1:W-:Y:S03]  /*0400*/  STS [R0], RZ ;  /* 0x000000ff00007388 */ /* 0x0003e60000000800 */
[----:B------:R-:W-:Y:S01]  /*0410*/  ISETP.NE.AND P0, PT, R3, RZ, PT ;  /* 0x000000ff0300720c */ /* 0x000fe20003f05270 */
[----:B-1----:R-:W-:-:S12]  /*0420*/  VIADD R0, R0, 0x4 ;  /* 0x0000000400007836 */ /* 0x002fd80000000000 */
[----:B------:R-:W-:Y:S05]  /*0430*/  @P0 BRA `(.L_x_4) ;  /* 0xfffffffc00ec0947 */ /* 0x000fea000383ffff */
.L_x_2:
[----:B------:R-:W3:Y:S01]  /*0440*/  LDCU.64 UR4, c[0x0][0x388] ;  /* 0x00007100ff0477ac */ /* 0x000ee20008000a00 */
[----:B------:R4:W-:Y:S01]  /*0450*/  STL.64 [R1], RZ ;  /* 0x000000ff01007387 */ /* 0x0009e20000100a00 */
[----:B------:R-:W4:Y:S03]  /*0460*/  LDC R0, c[0x0][0x398] ;  /* 0x0000e600ff007b82 */ /* 0x000f260000000800 */
[----:B------:R0:W-:Y:S04]  /*0470*/  STL.64 [R1+0x8], RZ ;  /* 0x000008ff01007387 */ /* 0x0001e80000100a00 */
[----:B------:R0:W-:Y:S04]  /*0480*/  STL.64 [R1+0x10], RZ ;  /* 0x000010ff01007387 */ /* 0x0001e80000100a00 */
[----:B------:R0:W-:Y:S04]  /*0490*/  STL.64 [R1+0x18], RZ ;  /* 0x000018ff01007387 */ /* 0x0001e80000100a00 */
[----:B------:R0:W-:Y:S01]  /*04a0*/  STL.64 [R1+0x20], RZ ;  /* 0x000020ff01007387 */ /* 0x0001e20000100a00 */
[----:B---3--:R-:W-:-:S03]  /*04b0*/  UIMAD.WIDE.U32 UR4, UR9, 0x4, UR4 ;  /* 0x00000004090478a5 */ /* 0x008fc6000f8e0004 */
[----:B------:R3:W-:Y:S04]  /*04c0*/  STL.64 [R1+0x28], RZ ;  /* 0x000028ff01007387 */ /* 0x0007e80000100a00 */
[----:B------:R3:W-:Y:S01]  /*04d0*/  STL.64 [R1+0x30], RZ ;  /* 0x000030ff01007387 */ /* 0x0007e20000100a00 */
[----:B--2---:R-:W-:-:S03]  /*04e0*/  IMAD.U32 R5, RZ, RZ, UR5 ;  /* 0x00000005ff057e24 */ /* 0x004fc6000f8e00ff */
[----:B------:R3:W-:Y:S01]  /*04f0*/  STL.64 [R1+0x38], RZ ;  /* 0x000038ff01007387 */ /* 0x0007e20000100a00 */
[----:B-1----:R-:W-:Y:S01]  /*0500*/  IMAD.U32 R4, RZ, RZ, UR4 ;  /* 0x00000004ff047e24 */ /* 0x002fe2000f8e00ff */
[----:B------:R-:W-:Y:S02]  /*0510*/  UIADD3 UR11, UPT, UPT, -UR6, URZ, URZ ;  /* 0x000000ff060b7290 */ /* 0x000fe4000fffe1ff */
[----:B------:R3:W-:Y:S01]  /*0520*/  STL.64 [R1+0x40], RZ ;  /* 0x000040ff01007387 */ /* 0x0007e20000100a00 */
[----:B------:R-:W-:Y:S02]  /*0530*/  UIADD3 UR15, UPT, UPT, UR9, -UR6, URZ ;  /* 0x80000006090f7290 */ /* 0x000fe4000fffe0ff */
[----:B------:R-:W-:Y:S01]  /*0540*/  UIADD3 UR10, UPT, UPT, -UR7, URZ, URZ ;  /* 0x000000ff070a7290 */ /* 0x000fe2000fffe1ff */
[----:B0-----:R0:W2:Y:S01]  /*0550*/  LDG.E.CONSTANT R5, desc[UR16][R4.64] ;  /* 0x0000001004057981 */ /* 0x0010a2000c1e9900 */
[----:B------:R-:W-:Y:S02]  /*0560*/  HFMA2 R6, -RZ, RZ, 0, 0 ;  /* 0x00000000ff067431 */ /* 0x000fe400000001ff */
[----:B------:R-:W-:Y:S01]  /*0570*/  IMAD.MOV.U32 R3, RZ, RZ, RZ ;  /* 0x000000ffff037224 */ /* 0x000fe200078e00ff */
[----:B------:R-:W-:Y:S01]  /*0580*/  CS2R R8, SRZ ;  /* 0x0000000000087805 */ /* 0x000fe2000001ff00 */
[----:B------:R3:W-:Y:S01]  /*0590*/  STL.64 [R1+0x48], RZ ;  /* 0x000048ff01007387 */ /* 0x0007e20000100a00 */
[----:B------:R-:W-:Y:S01]  /*05a0*/  CS2R R10, SRZ ;  /* 0x00000000000a7805 */ /* 0x000fe2000001ff00 */
[----:B------:R-:W-:-:S02]  /*05b0*/  ULEA UR18, UR11, UR9, 0x1 ;  /* 0x000000090b127291 */ /* 0x000fc4000f8e08ff */
[----:B------:R3:W-:Y:S01]  /*05c0*/  STL.64 [R1+0x50], RZ ;  /* 0x000050ff01007387 */ /* 0x0007e20000100a00 */
[----:B------:R-:W-:Y:S01]  /*05d0*/  UMOV UR4, URZ ;  /* 0x000000ff00047c82 */ /* 0x000fe20008000000 */
[----:B0-----:R-:W-:Y:S01]  /*05e0*/  IMAD.MOV.U32 R4, RZ, RZ, RZ ;  /* 0x000000ffff047224 */ /* 0x001fe200078e00ff */
[----:B------:R-:W-:Y:S01]  /*05f0*/  UMOV UR19, 0x1 ;  /* 0x0000000100137882 */ /* 0x000fe20000000000 */
[----:B------:R3:W-:Y:S01]  /*0600*/  STL.64 [R1+0x58], RZ ;  /* 0x000058ff01007387 */ /* 0x0007e20000100a00 */
[----:B------:R-:W-:Y:S01]  /*0610*/  UMOV UR5, URZ ;  /* 0x000000ff00057c82 */ /* 0x000fe20008000000 */
[----:B------:R-:W0:Y:S02]  /*0620*/  LDCU.64 UR22, c[0x0][0x380] ;  /* 0x00007000ff1677ac */ /* 0x000e240008000a00 */
[----:B------:R3:W-:Y:S01]  /*0630*/  STL.64 [R1+0x60], RZ ;  /* 0x000060ff01007387 */ /* 0x0007e20000100a00 */
[----:B------:R-:W1:Y:S03]  /*0640*/  LDCU UR26, c[0x0][0x39c] ;  /* 0x00007380ff1a77ac */ /* 0x000e660008000800 */
[----:B------:R3:W-:Y:S01]  /*0650*/  STL.64 [R1+0x68], RZ ;  /* 0x000068ff01007387 */ /* 0x0007e20000100a00 */
[----:B------:R-:W0:Y:S01]  /*0660*/  LDCU.64 UR24, c[0x0][0x3a0] ;  /* 0x00007400ff1877ac */ /* 0x000e220008000a00 */
[----:B------:R-:W0:Y:S01]  /*0670*/  LDCU UR27, c[0x0][0x390] ;  /* 0x00007200ff1b77ac */ /* 0x000e220008000800 */
[----:B------:R-:W-:Y:S01]  /*0680*/  UMOV UR6, URZ ;  /* 0x000000ff00067c82 */ /* 0x000fe20008000000 */
[----:B------:R-:W-:Y:S01]  /*0690*/  UIMAD UR11, UR11, 0x3, UR9 ;  /* 0x000000030b0b78a4 */ /* 0x000fe2000f8e0209 */
[----:B------:R-:W-:Y:S01]  /*06a0*/  UMOV UR7, URZ ;  /* 0x000000ff00077c82 */ /* 0x000fe20008000000 */
[----:B------:R-:W-:Y:S01]  /*06b0*/  UMOV UR8, URZ ;  /* 0x000000ff00087c82 */ /* 0x000fe20008000000 */
[----:B--2---:R-:W-:Y:S01]  /*06c0*/  IADD3 R2, PT, PT, R5, R2, RZ ;  /* 0x0000000205027210 */ /* 0x004fe20007ffe0ff */
[----:B01-34-:R-:W-:-:S08]  /*06d0*/  IMAD.MOV.U32 R5, RZ, RZ, -0x1 ;  /* 0xffffffffff057424 */ /* 0x01bfd000078e00ff */
.L_x_10:
[----:B------:R-:W-:-:S06]  /*06e0*/  UIMAD.WIDE UR12, UR9, 0x4, UR22 ;  /* 0x00000004090c78a5 */ /* 0x000fcc000f8e0216 */
[----:B------:R-:W-:Y:S02]  /*06f0*/  IMAD.U32 R12, RZ, RZ, UR12 ;  /* 0x0000000cff0c7e24 */ /* 0x000fe4000f8e00ff */
[----:B------:R-:W-:-:S05]  /*0700*/  IMAD.U32 R13, RZ, RZ, UR13 ;  /* 0x0000000dff0d7e24 */ /* 0x000fca000f8e00ff */
[----:B0-----:R0:W5:Y:S01]  /*0710*/  LDG.E.CONSTANT R12, desc[UR16][R12.64] ;  /* 0x000000100c0c7981 */ /* 0x001162000c1e9900 */
[----:B------:R-:W-:Y:S01]  /*0720*/  UISETP.NE.AND UP0, UPT, UR19, 0x1, UPT ;  /* 0x000000011300788c */ /* 0x000fe2000bf05270 */
[----:B------:R-:W-:Y:S01]  /*0730*/  VIADD R5, R5, 0x1 ;  /* 0x0000000105057836 */ /* 0x000fe20000000000 */
[----:B------:R-:W-:Y:S02]  /*0740*/  MOV R7, RZ ;  /* 0x000000ff00077202 */ /* 0x000fe40000000f00 */
[----:B------:R-:W-:Y:S01]  /*0750*/  CS2R R18, SRZ ;  /* 0x0000000000127805 */ /* 0x000fe2000001ff00 */
[----:B------:R-:W-:Y:S01]  /*0760*/  UMOV UR12, UR7 ;  /* 0x00000007000c7c82 */ /* 0x000fe20008000000 */
[----:B------:R-:W-:-:S03]  /*0770*/  UMOV UR7, UR5 ;  /* 0x0000000500077c82 */ /* 0x000fc60008000000 */
[----:B0-----:R-:W-:Y:S05]  /*0780*/  BRA.U !UP0, `(.L_x_5) ;  /* 0x0000000108447547 */ /* 0x001fea000b800000 */
[----:B------:R-:W-:-:S06]  /*0790*/  UIMAD.WIDE UR20, UR15, 0x4, UR22 ;  /* 0x000000040f1478a5 */ /* 0x000fcc000f8e0216 */
[----:B------:R-:W-:Y:S02]  /*07a0*/  IMAD.U32 R14, RZ, RZ, UR20 ;  /* 0x00000014ff0e7e24 */ /* 0x000fe4000f8e00ff */
[----:B------:R-:W-:-:S05]  /*07b0*/  IMAD.U32 R15, RZ, RZ, UR21 ;  /* 0x00000015ff0f7e24 */ /* 0x000fca000f8e00ff */
[----:B------:R-:W2:Y:S01]  /*07c0*/  LDG.E.CONSTANT R14, desc[UR16][R14.64] ;  /* 0x000000100e0e7981 */ /* 0x000ea2000c1e9900 */
[----:B------:R-:W-:Y:S01]  /*07d0*/  ISETP.NE.AND P0, PT, R5, 0x1, PT ;  /* 0x000000010500780c */ /* 0x000fe20003f05270 */
[----:B--2---:R-:W-:-:S12]  /*07e0*/  FMUL R7, R14, 3 ;  /* 0x404000000e077820 */ /* 0x004fd80000400000 */
[----:B------:R-:W-:Y:S05]  /*07f0*/  @!P0 BRA `(.L_x_5) ;  /* 0x0000000000288947 */ /* 0x000fea0003800000 */
[----:B------:R-:W-:Y:S01]  /*0800*/  UIMAD.WIDE UR20, UR18, 0x4, UR22 ;  /* 0x00000004121478a5 */ /* 0x000fe2000f8e0216 */
[----:B------:R-:W-:-:S05]  /*0810*/  ISETP.GE.U32.AND P0, PT, R5, 0x3, PT ;  /* 0x000000030500780c */ /* 0x000fca0003f06070 */
[----:B------:R-:W-:Y:S01]  /*0820*/  IMAD.U32 R14, RZ, RZ, UR20 ;  /* 0x00000014ff0e7e24 */ /* 0x000fe2000f8e00ff */
[----:B------:R-:W-:Y:S01]  /*0830*/  MOV R15, UR21 ;  /* 0x00000015000f7c02 */ /* 0x000fe20008000f00 */
[----:B------:R-:W-:-:S04]  /*0840*/  UIMAD.WIDE UR20, UR11, 0x4, UR22 ;  /* 0x000000040b1478a5 */ /* 0x000fc8000f8e0216 */
[----:B------:R-:W2:Y:S02]  /*0850*/  LDG.E.CONSTANT R14, desc[UR16][R14.64] ;  /* 0x000000100e0e7981 */ /* 0x000ea4000c1e9900 */
[----:B------:R-:W-:Y:S02]  /*0860*/  IMAD.U32 R16, RZ, RZ, UR20 ;  /* 0x00000014ff107e24 */ /* 0x000fe4000f8e00ff */
[----:B------:R-:W-:-:S05]  /*0870*/  IMAD.U32 R17, RZ, RZ, UR21 ;  /* 0x00000015ff117e24 */ /* 0x000fca000f8e00ff */
[----:B------:R0:W5:Y:S02]  /*0880*/  @P0 LDG.E.CONSTANT R19, desc[UR16][R16.64] ;  /* 0x0000001010130981 */ /* 0x000164000c1e9900 */
[----:B0-2---:R-:W-:-:S07]  /*0890*/  FADD R18, R14, R14 ;  /* 0x0000000e0e127221 */ /* 0x005fce0000000000 */
.L_x_5:
[----:B-----5:R-:W-:Y:S01]  /*08a0*/  FFMA R7, R12, 4, R7 ;  /* 0x408000000c077823 */ /* 0x020fe20000000007 */
[----:B------:R-:W-:Y:S01]  /*08b0*/  IMAD.MOV.U32 R14, RZ, RZ, 0x5 ;  /* 0x00000005ff0e7424 */ /* 0x000fe200078e00ff */
[C---:B------:R-:W-:Y:S01]  /*08c0*/  ISETP.GT.AND P0, PT, R4.reuse, 0x1, PT ;  /* 0x000000010400780c */ /* 0x040fe20003f04270 */
[----:B------:R-:W-:Y:S02]  /*08d0*/  IMAD.MOV.U32 R16, RZ, RZ, 0x1 ;  /* 0x00000001ff107424 */ /* 0x000fe400078e00ff */
[----:B------:R-:W-:Y:S01]  /*08e0*/  FADD R18, R7, R18 ;  /* 0x0000001207127221 */ /* 0x000fe20000000000 */
[----:B------:R-:W-:Y:S01]  /*08f0*/  IMAD R7, R4, 0x4, R1 ;  /* 0x0000000404077824 */ /* 0x000fe200078e0201 */
[----:B------:R-:W-:Y:S02]  /*0900*/  SEL R14, R14, 0xfffffffe, !P0 ;  /* 0xfffffffe0e0e7807 */ /* 0x000fe40004000000 */
[----:B------:R-:W-:Y:S01]  /*0910*/  FADD R18, R18, R19 ;  /* 0x0000001312127221 */ /* 0x000fe20000000000 */
[----:B------:R-:W-:-:S02]  /*0920*/  ISETP.GT.AND P0, PT, R4, 0x3, PT ;  /* 0x000000030400780c */ /* 0x000fc40003f04270 */
[----:B------:R-:W-:Y:S01]  /*0930*/  MOV R15, 0xfffffffc ;  /* 0xfffffffc000f7802 */ /* 0x000fe20000000f00 */
[----:B------:R-:W-:Y:S01]  /*0940*/  FMUL R18, R18, 0.10000000149011611938 ;  /* 0x3dcccccd12127820 */ /* 0x000fe20000400000 */
[----:B------:R-:W-:Y:S01]  /*0950*/  IMAD R13, R14, 0x4, R7 ;  /* 0x000000040e0d7824 */ /* 0x000fe200078e0207 */
[----:B------:R-:W-:Y:S02]  /*0960*/  ISETP.GT.AND P1, PT, R4, 0x5, PT ;  /* 0x000000050400780c */ /* 0x000fe40003f24270 */
[----:B------:R-:W-:Y:S01]  /*0970*/  SEL R14, R15, 0x3, P0 ;  /* 0x000000030f0e7807 */ /* 0x000fe20000000000 */
[----:B------:R0:W-:Y:S01]  /*0980*/  STL [R7], R18 ;  /* 0x0000001207007387 */ /* 0x0001e20000100800 */
[----:B------:R-:W-:-:S03]  /*0990*/  SEL R16, R16, 0xfffffffa, !P1 ;  /* 0xfffffffa10107807 */ /* 0x000fc60004800000 */
[----:B------:R-:W2:Y:S01]  /*09a0*/  LDL R17, [R13] ;  /* 0x000000000d117983 */ /* 0x000ea20000100800 */
[----:B------:R-:W-:Y:S01]  /*09b0*/  IMAD R15, R14, 0x4, R7 ;  /* 0x000000040e0f7824 */ /* 0x000fe200078e0207 */
[----:B------:R-:W-:-:S04]  /*09c0*/  LEA R14, R16, R7, 0x2 ;  /* 0x00000007100e7211 */ /* 0x000fc800078e10ff */
[----:B------:R-:W3:Y:S04]  /*09d0*/  LDL R16, [R15] ;  /* 0x000000000f107983 */ /* 0x000ee80000100800 */
[----:B------:R-:W4:Y:S01]  /*09e0*/  LDL R19, [R14] ;  /* 0x000000000e137983 */ /* 0x000f220000100800 */
[----:B------:R-:W-:Y:S01]  /*09f0*/  IMAD.MOV.U32 R20, RZ, RZ, 0x3d99999a ;  /* 0x3d99999aff147424 */ /* 0x000fe200078e00ff */
[----:B------:R-:W-:Y:S01]  /*0a00*/  ISETP.GT.AND P0, PT, R4, 0x2, PT ;  /* 0x000000020400780c */ /* 0x000fe20003f04270 */
[----:B--2---:R-:W-:-:S04]  /*0a10*/  FMUL R17, R17, 0.57690000534057617188 ;  /* 0x3f13afb811117820 */ /* 0x004fc80000400000 */
[----:B------:R-:W-:-:S04]  /*0a20*/  FFMA R17, R18, 0.096199996769428253174, R17 ;  /* 0x3dc5048112117823 */ /* 0x000fc80000000011 */
[----:B---3--:R-:W-:Y:S01]  /*0a30*/  FFMA R16, R16, -0.57690000534057617188, R17 ;  /* 0xbf13afb810107823 */ /* 0x008fe20000000011 */
[----:B------:R-:W-:-:S03]  /*0a40*/  IMAD.MOV.U32 R17, RZ, RZ, -0xc ;  /* 0xfffffff4ff117424 */ /* 0x000fc600078e00ff */
[----:B----4-:R-:W-:Y:S01]  /*0a50*/  FFMA R19, R19, -0.096199996769428253174, R16 ;  /* 0xbdc5048113137823 */ /* 0x010fe20000000010 */
[----:B------:R-:W-:Y:S01]  /*0a60*/  FFMA R16, R9, R20, 0.54000002145767211914 ;  /* 0x3f0a3d7109107423 */ /* 0x000fe20000000014 */
[----:B------:R-:W-:-:S03]  /*0a70*/  SEL R20, R17, 0x10, P0 ;  /* 0x0000001011147807 */ /* 0x000fc60000000000 */
[----:B0-----:R-:W-:Y:S02]  /*0a80*/  FMUL R18, R16, R19 ;  /* 0x0000001310127220 */ /* 0x001fe40000400000 */
[----:B------:R-:W-:-:S03]  /*0a90*/  IMAD.IADD R17, R7, 0x1, R20 ;  /* 0x0000000107117824 */ /* 0x000fc600078e0214 */
[----:B------:R0:W-:Y:S04]  /*0aa0*/  STL [R7+0x1c], R18 ;  /* 0x00001c1207007387 */ /* 0x0001e80000100800 */
[----:B------:R-:W2:Y:S04]  /*0ab0*/  LDL R17, [R17+0x1c] ;  /* 0x00001c0011117983 */ /* 0x000ea80000100800 */
[----:B--2---:R1:W-:Y:S04]  /*0ac0*/  STL [R7+0x38], R17 ;  /* 0x0000381107007387 */ /* 0x0043e80000100800 */
[----:B------:R-:W2:Y:S04]  /*0ad0*/  LDL R19, [R13+0x1c] ;  /* 0x00001c000d137983 */ /* 0x000ea80000100800 */
[----:B------:R-:W3:Y:S04]  /*0ae0*/  LDL R20, [R15+0x1c] ;  /* 0x00001c000f147983 */ /* 0x000ee80000100800 */
[----:B------:R-:W4:Y:S01]  /*0af0*/  LDL R21, [R14+0x1c] ;  /* 0x00001c000e157983 */ /* 0x000f220000100800 */
[----:B--2---:R-:W-:-:S04]  /*0b00*/  FMUL R19, R19, 0.57690000534057617188 ;  /* 0x3f13afb813137820 */ /* 0x004fc80000400000 */
[----:B------:R-:W-:-:S04]  /*0b10*/  FFMA R19, R18, 0.096199996769428253174, R19 ;  /* 0x3dc5048112137823 */ /* 0x000fc80000000013 */
[----:B---3--:R-:W-:-:S04]  /*0b20*/  FFMA R20, R20, -0.57690000534057617188, R19 ;  /* 0xbf13afb814147823 */ /* 0x008fc80000000013 */
[----:B----4-:R-:W-:-:S04]  /*0b30*/  FFMA R19, R21, -0.096199996769428253174, R20 ;  /* 0xbdc5048115137823 */ /* 0x010fc80000000014 */
[----:B------:R-:W-:-:S05]  /*0b40*/  FMUL R19, R16, R19 ;  /* 0x0000001310137220 */ /* 0x000fca0000400000 */
[----:B------:R2:W-:Y:S04]  /*0b50*/  STL [R7+0x54], R19 ;  /* 0x0000541307007387 */ /* 0x0005e80000100800 */
[----:B------:R-:W3:Y:S04]  /*0b60*/  LDL R22, [R13+0x54] ;  /* 0x000054000d167983 */ /* 0x000ee80000100800 */
[----:B------:R-:W4:Y:S04]  /*0b70*/  LDL R23, [R15+0x54] ;  /* 0x000054000f177983 */ /* 0x000f280000100800 */
[----:B------:R-:W2:Y:S04]  /*0b80*/  LDL R24, [R14+0x54] ;  /* 0x000054000e187983 */ /* 0x000ea80000100800 */
[----:B------:R-:W2:Y:S04]  /*0b90*/  LDL R21, [R13+0x38] ;  /* 0x000038000d157983 */ /* 0x000ea80000100800 */
[----:B------:R-:W2:Y:S04]  /*0ba0*/  LDL R20, [R15+0x38] ;  /* 0x000038000f147983 */ /* 0x000ea80000100800 */
[----:B0-----:R-:W2:Y:S01]  /*0bb0*/  LDL R18, [R14+0x38] ;  /* 0x000038000e127983 */ /* 0x001ea20000100800 */
[----:B---3--:R-:W-:-:S04]  /*0bc0*/  FMUL R22, R22, 0.57690000534057617188 ;  /* 0x3f13afb816167820 */ /* 0x008fc80000400000 */
[----:B------:R-:W-:-:S04]  /*0bd0*/  FFMA R22, R19, 0.096199996769428253174, R22 ;  /* 0x3dc5048113167823 */ /* 0x000fc80000000016 */
[----:B----4-:R-:W-:-:S04]  /*0be0*/  FFMA R23, R23, -0.57690000534057617188, R22 ;  /* 0xbf13afb817177823 */ /* 0x010fc80000000016 */
[----:B--2---:R-:W-:Y:S01]  /*0bf0*/  FFMA R23, R24, -0.096199996769428253174, R23 ;  /* 0xbdc5048118177823 */ /* 0x004fe20000000017 */
[----:B------:R-:W-:-:S03]  /*0c00*/  FMUL R22, R21, 0.57690000534057617188 ;  /* 0x3f13afb815167820 */ /* 0x000fc60000400000 */
[----:B------:R-:W-:Y:S01]  /*0c10*/  FFMA R23, -R16, R23, R17 ;  /* 0x0000001710177223 */ /* 0x000fe20000000111 */
[----:B-1----:R-:W-:Y:S01]  /*0c20*/  FFMA R17, R17, 0.096199996769428253174, R22 ;  /* 0x3dc5048111117823 */ /* 0x002fe20000000016 */
[----:B------:R-:W-:Y:S02]  /*0c30*/  MOV R22, UR6 ;  /* 0x0000000600167c02 */ /* 0x000fe40008000f00 */
[----:B------:R-:W-:Y:S01]  /*0c40*/  FMUL R23, R23, 0.20000000298023223877 ;  /* 0x3e4ccccd17177820 */ /* 0x000fe20000400000 */
[----:B------:R-:W-:-:S03]  /*0c50*/  FFMA R17, R20, -0.57690000534057617188, R17 ;  /* 0xbf13afb814117823 */ /* 0x000fc60000000011 */
[----:B------:R-:W-:Y:S01]  /*0c60*/  FFMA R23, R22, 0.80000001192092895508, R23 ;  /* 0x3f4ccccd16177823 */ /* 0x000fe20000000017 */
[----:B------:R-:W-:-:S04]  /*0c70*/  FFMA R17, R18, -0.096199996769428253174, R17 ;  /* 0xbdc5048112117823 */ /* 0x000fc80000000011 */
[----:B------:R-:W-:Y:S01]  /*0c80*/  R2UR UR13, R23 ;  /* 0x00000000170d72ca */ /* 0x000fe200000e0000 */
[----:B------:R-:W-:-:S04]  /*0c90*/  FFMA R17, R16, R17, R19 ;  /* 0x0000001110117223 */ /* 0x000fc80000000013 */
[----:B------:R-:W-:-:S04]  /*0ca0*/  FMUL R13, R17, 0.20000000298023223877 ;  /* 0x3e4ccccd110d7820 */ /* 0x000fc80000400000 */
[----:B------:R-:W-:-:S04]  /*0cb0*/  FFMA R13, R6, 0.80000001192092895508, R13 ;  /* 0x3f4ccccd060d7823 */ /* 0x000fc8000000000d */
[----:B------:R-:W-:Y:S02]  /*0cc0*/  IMAD.U32 R14, RZ, RZ, UR13 ;  /* 0x0000000dff0e7e24 */ /* 0x000fe4000f8e00ff */
[C---:B------:R-:W-:Y:S02]  /*0cd0*/  FMUL R7, R13.reuse, UR6 ;  /* 0x000000060d077c20 */ /* 0x040fe40008400000 */
[----:B------:R-:W-:Y:S02]  /*0ce0*/  FMUL R14, R14, UR6 ;  /* 0x000000060e0e7c20 */ /* 0x000fe40008400000 */
[----:B------:R-:W-:Y:S02]  /*0cf0*/  FFMA R16, R6, UR13, -R7 ;  /* 0x0000000d06107c23 */ /* 0x000fe40008000807 */
[----:B------:R-:W-:Y:S02]  /*0d00*/  FFMA R7, R13, R6, R14 ;  /* 0x000000060d077223 */ /* 0x000fe4000000000e */
[----:B------:R-:W-:Y:S01]  /*0d10*/  FADD R16, R16, -R11 ;  /* 0x8000000b10107221 */ /* 0x000fe20000000000 */
[----:B------:R-:W-:-:S02]  /*0d20*/  IMAD.MOV.U32 R6, RZ, RZ, RZ ;  /* 0x000000ffff067224 */ /* 0x000fc400078e00ff */
[----:B------:R-:W-:Y:S01]  /*0d30*/  FADD R7, R7, -R8 ;  /* 0x8000000807077221 */ /* 0x000fe20000000000 */
[----:B------:R-:W-:-:S03]  /*0d40*/  FFMA R11, R16, 0.20000000298023223877, R11 ;  /* 0x3e4ccccd100b7823 */ /* 0x000fc6000000000b */
[----:B------:R-:W-:Y:S02]  /*0d50*/  FFMA R8, R7, 0.20000000298023223877, R8 ;  /* 0x3e4ccccd07087823 */ /* 0x000fe40000000008 */
[----:B------:R-:W-:-:S03]  /*0d60*/  FSETP.NEU.AND P0, PT, R11, RZ, PT ;  /* 0x000000ff0b00720b */ /* 0x000fc60003f0d000 */
[----:B------:R-:W-:-:S13]  /*0d70*/  FSETP.EQ.AND P1, PT, R8, RZ, PT ;  /* 0x000000ff0800720b */ /* 0x000fda0003f22000 */
[----:B------:R-:W-:Y:S05]  /*0d80*/  @!P0 BRA P1, `(.L_x_6) ;  /* 0x0000000000e88947 */ /* 0x000fea0000800000 */
[----:B------:R-:W-:-:S04]  /*0d90*/  FSETP.GT.AND P2, PT, |R11|, |R8|, PT ;  /* 0x400000080b00720b */ /* 0x000fc80003f44200 */
[----:B------:R-:W-:Y:S02]  /*0da0*/  FSEL R7, |R11|, |R8|, P2 ;  /* 0x400000080b077208 */ /* 0x000fe40001000200 */
[----:B------:R-:W-:Y:S02]  /*0db0*/  FSEL R6, |R8|, |R11|, P2 ;  /* 0x4000000b08067208 */ /* 0x000fe40001000200 */
[----:B------:R-:W0:Y:S08]  /*0dc0*/  MUFU.RCP R14, R7 ;  /* 0x00000007000e7308 */ /* 0x000e300000001000 */
[----:B------:R-:W1:Y:S01]  /*0dd0*/  FCHK P0, R6, R7 ;  /* 0x0000000706007302 */ /* 0x000e620000000000 */
[----:B0-----:R-:W-:-:S04]  /*0de0*/  FFMA R15, -R7, R14, 1 ;  /* 0x3f800000070f7423 */ /* 0x001fc8000000010e */
[----:B------:R-:W-:-:S04]  /*0df0*/  FFMA R15, R14, R15, R14 ;  /* 0x0000000f0e0f7223 */ /* 0x000fc8000000000e */
[----:B------:R-:W-:-:S04]  /*0e00*/  FFMA R14, R6, R15, RZ ;  /* 0x0000000f060e7223 */ /* 0x000fc800000000ff */
[----:B------:R-:W-:-:S04]  /*0e10*/  FFMA R16, -R7, R14, R6 ;  /* 0x0000000e07107223 */ /* 0x000fc80000000106 */
[----:B------:R-:W-:Y:S01]  /*0e20*/  FFMA R14, R15, R16, R14 ;  /* 0x000000100f0e7223 */ /* 0x000fe2000000000e */
[----:B-1----:R-:W-:Y:S06]  /*0e30*/  @!P0 BRA `(.L_x_7) ;  /* 0x00000000000c8947 */ /* 0x002fec0003800000 */
[----:B------:R-:W-:-:S07]  /*0e40*/  MOV R14, 0xe60 ;  /* 0x00000e60000e7802 */ /* 0x000fce0000000f00 */
[----:B------:R-:W-:Y:S05]  /*0e50*/  CALL.REL.NOINC `($__internal_0_$__cuda_sm3x_div_rn_noftz_f32_slowpath) ;  /* 0x0000000400e87944 */ /* 0x000fea0003c00000 */
[----:B------:R-:W-:-:S07]  /*0e60*/  IMAD.U32 R14, RZ, RZ, UR5 ;  /* 0x00000005ff0e7e24 */ /* 0x000fce000f8e00ff */
.L_x_7:
[----:B------:R-:W-:Y:S02]  /*0e70*/  HFMA2 R15, -RZ, RZ, 0.89990234375, 10328 ;  /* 0x3b33710bff0f7431 */ /* 0x000fe400000001ff */
[----:B------:R-:W-:Y:S01]  /*0e80*/  FMUL R6, R14, R14 ;  /* 0x0000000e0e067220 */ /* 0x000fe20000400000 */
[----:B------:R-:W-:Y:S01]  /*0e90*/  IMAD.MOV.U32 R16, RZ, RZ, 0x3f6ee581 ;  /* 0x3f6ee581ff107424 */ /* 0x000fe200078e00ff */
[C---:B------:R-:W-:Y:S01]  /*0ea0*/  ISETP.GE.AND P0, PT, R8.reuse, RZ, PT ;  /* 0x000000ff0800720c */ /* 0x040fe20003f06270 */
[----:B------:R-:W-:Y:S01]  /*0eb0*/  UMOV UR5, 0x40c90fdb ;  /* 0x40c90fdb00057882 */ /* 0x000fe20000000000 */
[----:B------:R-:W-:Y:S02]  /*0ec0*/  FSETP.NEU.AND P3, PT, |R8|, |R11|, PT ;  /* 0x4000000b0800720b */ /* 0x000fe40003f6d200 */
[----:B------:R-:W-:Y:S01]  /*0ed0*/  FSETP.NEU.AND P1, PT, R7, RZ, PT ;  /* 0x000000ff0700720b */ /* 0x000fe20003f2d000 */
[----:B------:R-:W-:Y:S02]  /*0ee0*/  IMAD.MOV.U32 R7, RZ, RZ, 0x4016cbe4 ;  /* 0x4016cbe4ff077424 */ /* 0x000fe400078e00ff */
[----:B------:R-:W-:-:S04]  /*0ef0*/  FFMA R15, R6, R15, -0.015681877732276916504 ;  /* 0xbc807748060f7423 */ /* 0x000fc8000000000f */
[----:B------:R-:W-:-:S04]  /*0f00*/  FFMA R15, R6, R15, 0.042200751602649688721 ;  /* 0x3d2cdab2060f7423 */ /* 0x000fc8000000000f */
[----:B------:R-:W-:-:S04]  /*0f10*/  FFMA R15, R6, R15, -0.074792981147766113281 ;  /* 0xbd992d10060f7423 */ /* 0x000fc8000000000f */
[----:B------:R-:W-:-:S04]  /*0f20*/  FFMA R15, R6, R15, 0.10640415549278259277 ;  /* 0x3dd9ea6c060f7423 */ /* 0x000fc8000000000f */
[----:B------:R-:W-:-:S04]  /*0f30*/  FFMA R15, R6, R15, -0.14207722246646881104 ;  /* 0xbe117cb1060f7423 */ /* 0x000fc8000000000f */
[----:B------:R-:W-:-:S04]  /*0f40*/  FFMA R15, R6, R15, 0.19993925094604492188 ;  /* 0x3e4cbce0060f7423 */ /* 0x000fc8000000000f */
[----:B------:R-:W-:-:S04]  /*0f50*/  FFMA R15, R6, R15, -0.33333197236061096191 ;  /* 0xbeaaaa7d060f7423 */ /* 0x000fc8000000000f */
[----:B------:R-:W-:-:S04]  /*0f60*/  FMUL R15, R6, R15 ;  /* 0x0000000f060f7220 */ /* 0x000fc80000400000 */
[----:B------:R-:W-:Y:S01]  /*0f70*/  FFMA R15, R15, R14, R14 ;  /* 0x0000000e0f0f7223 */ /* 0x000fe2000000000e */
[----:B------:R-:W-:-:S03]  /*0f80*/  FSEL R14, R16, 1.8663789033889770508, P2 ;  /* 0x3feee581100e7808 */ /* 0x000fc60001000000 */
[----:B------:R-:W-:Y:S01]  /*0f90*/  FFMA R6, R16, 1.6832555532455444336, -R15 ;  /* 0x3fd774eb10067823 */ /* 0x000fe2000000080f */
[----:B------:R-:W-:-:S04]  /*0fa0*/  MOV R16, UR5 ;  /* 0x0000000500107c02 */ /* 0x000fc80008000f00 */
[-C--:B------:R-:W-:Y:S02]  /*0fb0*/  FSEL R6, R6, R15.reuse, P2 ;  /* 0x0000000f06067208 */ /* 0x080fe40001000000 */
[----:B------:R-:W-:-:S05]  /*0fc0*/  FSEL R15, R15, -R15, P2 ;  /* 0x8000000f0f0f7208 */ /* 0x000fca0001000000 */
[----:B------:R-:W-:Y:S01]  /*0fd0*/  @!P0 FFMA R6, R14, 1.6832555532455444336, R15 ;  /* 0x3fd774eb0e068823 */ /* 0x000fe2000000000f */
[----:B------:R-:W-:Y:S01]  /*0fe0*/  @!P3 FSEL R6, R7, 0.78539818525314331055, !P0 ;  /* 0x3f490fdb0706b808 */ /* 0x000fe20004000000 */
[----:B------:R-:W-:Y:S01]  /*0ff0*/  FADD R7, |R8|, |R11| ;  /* 0x4000000b08077221 */ /* 0x000fe20000000200 */
[----:B------:R-:W-:-:S04]  /*1000*/  @!P1 FSEL R6, RZ, 3.1415927410125732422, P0 ;  /* 0x40490fdbff069808 */ /* 0x000fc80000000000 */
[----:B------:R-:W-:Y:S02]  /*1010*/  FSETP.NAN.AND P0, PT, R7, R7, PT ;  /* 0x000000070700720b */ /* 0x000fe40003f08000 */
[----:B------:R-:W-:-:S04]  /*1020*/  LOP3.LUT R6, R6, 0x80000000, R11, 0xb8, !PT ;  /* 0x8000000006067812 */ /* 0x000fc800078eb80b */
[----:B------:R-:W-:-:S04]  /*1030*/  FSEL R15, R7, R6, P0 ;  /* 0x00000006070f7208 */ /* 0x000fc80000000000 */
[----:B------:R-:W0:Y:S01]  /*1040*/  MUFU.RCP R6, R15 ;  /* 0x0000000f00067308 */ /* 0x000e220000001000 */
[----:B------:R-:W-:-:S07]  /*1050*/  FSETP.NEU.AND P2, PT, R15, RZ, PT ;  /* 0x000000ff0f00720b */ /* 0x000fce0003f4d000 */
[----:B------:R-:W1:Y:S01]  /*1060*/  FCHK P0, R16, R15 ;  /* 0x0000000f10007302 */ /* 0x000e620000000000 */
[----:B0-----:R-:W-:-:S04]  /*1070*/  FFMA R7, -R15, R6, 1 ;  /* 0x3f8000000f077423 */ /* 0x001fc80000000106 */
[----:B------:R-:W-:-:S04]  /*1080*/  FFMA R6, R6, R7, R6 ;  /* 0x0000000706067223 */ /* 0x000fc80000000006 */
[----:B------:R-:W-:-:S04]  /*1090*/  FFMA R7, R6, 6.2831854820251464844, RZ ;  /* 0x40c90fdb06077823 */ /* 0x000fc800000000ff */
[----:B------:R-:W-:-:S04]  /*10a0*/  FFMA R14, -R15, R7, 6.2831854820251464844 ;  /* 0x40c90fdb0f0e7423 */ /* 0x000fc80000000107 */
[----:B------:R-:W-:Y:S01]  /*10b0*/  FFMA R6, R6, R14, R7 ;  /* 0x0000000e06067223 */ /* 0x000fe20000000007 */
[----:B-1----:R-:W-:Y:S06]  /*10c0*/  @!P0 BRA `(.L_x_8) ;  /* 0x0000000000148947 */ /* 0x002fec0003800000 */
[----:B------:R-:W-:Y:S01]  /*10d0*/  IMAD.MOV.U32 R7, RZ, RZ, R15 ;  /* 0x000000ffff077224 */ /* 0x000fe200078e000f */
[----:B------:R-:W-:Y:S01]  /*10e0*/  MOV R14, 0x1110 ;  /* 0x00001110000e7802 */ /* 0x000fe20000000f00 */
[----:B------:R-:W-:-:S07]  /*10f0*/  IMAD.MOV.U32 R6, RZ, RZ, 0x40c90fdb ;  /* 0x40c90fdbff067424 */ /* 0x000fce00078e00ff */
[----:B------:R-:W-:Y:S05]  /*1100*/  CALL.REL.NOINC `($__internal_0_$__cuda_sm3x_div_rn_noftz_f32_slowpath) ;  /* 0x00000004003c7944 */ /* 0x000fea0003c00000 */
[----:B------:R-:W-:-:S07]  /*1110*/  MOV R6, UR5 ;  /* 0x0000000500067c02 */ /* 0x000fce0008000f00 */
.L_x_8:
[----:B------:R-:W-:-:S07]  /*1120*/  FSEL R6, R6, RZ, P2 ;  /* 0x000000ff06067208 */ /* 0x000fce0001000000 */
.L_x_6:
[C---:B------:R-:W-:Y:S01]  /*1130*/  FMUL R15, R9.reuse, 0.67000001668930053711 ;  /* 0x3f2b851f090f7820 */ /* 0x040fe20000400000 */
[----:B------:R-:W-:Y:S01]  /*1140*/  FMUL R7, R9, 1.5 ;  /* 0x3fc0000009077820 */ /* 0x000fe20000400000 */
[----:B------:R-:W0:Y:S01]  /*1150*/  S2UR UR6, SR_CgaCtaId ;  /* 0x00000000000679c3 */ /* 0x000e220000008800 */
[----:B------:R-:W-:Y:S01]  /*1160*/  UMOV UR5, 0x400 ;  /* 0x0000040000057882 */ /* 0x000fe20000000000 */
[----:B------:R-:W-:Y:S01]  /*1170*/  FADD R3, R12, R3 ;  /* 0x000000030c037221 */ /* 0x000fe20000000000 */
[C---:B------:R-:W-:Y:S02]  /*1180*/  FSETP.GEU.AND P1, PT, R6.reuse, R15, PT ;  /* 0x0000000f0600720b */ /* 0x040fe40003f2e000 */
[----:B------:R-:W-:-:S11]  /*1190*/  FSETP.GT.AND P0, PT, R6, R7, PT ;  /* 0x000000070600720b */ /* 0x000fd60003f04000 */
[----:B------:R-:W-:-:S04]  /*11a0*/  @P1 FSEL R15, R7, R6, P0 ;  /* 0x00000006070f1208 */ /* 0x000fc80000000000 */
[C---:B------:R-:W-:Y:S02]  /*11b0*/  FSETP.GEU.AND P0, PT, R15.reuse, 6, PT ;  /* 0x40c000000f00780b */ /* 0x040fe40003f0e000 */
[----:B------:R-:W-:Y:S01]  /*11c0*/  FMNMX.NAN R15, R15, 50, PT ;  /* 0x424800000f0f7809 */ /* 0x000fe20003820000 */
[----:B0-----:R-:W-:-:S03]  /*11d0*/  ULEA UR14, UR6, UR5, 0x18 ;  /* 0x00000005060e7291 */ /* 0x001fc6000f8ec0ff */
[----:B------:R-:W-:Y:S01]  /*11e0*/  FSEL R6, R15, 6, P0 ;  /* 0x40c000000f067808 */ /* 0x000fe20000000000 */
[----:B------:R-:W-:Y:S02]  /*11f0*/  UIADD3 UR6, UPT, UPT, UR4, 0x1, URZ ;  /* 0x0000000104067890 */ /* 0x000fe4000fffe0ff */
[----:B------:R-:W-:Y:S02]  /*1200*/  ULEA UR5, UR4, UR14, 0x2 ;  /* 0x0000000e04057291 */ /* 0x000fe4000f8e10ff */
[----:B------:R-:W-:Y:S01]  /*1210*/  FADD R6, R6, -R9 ;  /* 0x8000000906067221 */ /* 0x000fe20000000000 */
[----:B------:R-:W-:-:S03]  /*1220*/  UISETP.GE.AND UP0, UPT, UR6, UR26, UPT ;  /* 0x0000001a0600728c */ /* 0x000fc6000bf06270 */
[----:B------:R-:W-:Y:S01]  /*1230*/  FFMA R9, R6, 0.20000000298023223877, R9 ;  /* 0x3e4ccccd06097823 */ /* 0x000fe20000000009 */
[----:B------:R-:W-:Y:S02]  /*1240*/  USEL UR4, UR6, URZ, !UP0 ;  /* 0x000000ff06047287 */ /* 0x000fe4000c000000 */
[----:B------:R-:W-:Y:S01]  /*1250*/  LDS R14, [UR5] ;  /* 0x00000005ff0e7984 */ /* 0x000fe20008000800 */
[----:B------:R-:W-:Y:S01]  /*1260*/  FADD R7, R9, -R10 ;  /* 0x8000000a09077221 */ /* 0x000fe20000000000 */
[----:B------:R-:W-:-:S03]  /*1270*/  ULEA UR5, UR4, UR14, 0x2 ;  /* 0x0000000e04057291 */ /* 0x000fc6000f8e10ff */
[----:B------:R-:W-:-:S04]  /*1280*/  FFMA R10, R7, 0.33000001311302185059, R10 ;  /* 0x3ea8f5c3070a7823 */ /* 0x000fc8000000000a */
[----:B------:R-:W0:Y:S02]  /*1290*/  F2I.NTZ R6, R10 ;  /* 0x0000000a00067305 */ /* 0x000e240000203100 */
[C---:B0-----:R-:W-:Y:S02]  /*12a0*/  ISETP.GE.AND P0, PT, R6.reuse, 0x1, PT ;  /* 0x000000010600780c */ /* 0x041fe40003f06270 */
[----:B------:R-:W-:-:S04]  /*12b0*/  VIMNMX R6, PT, PT, R6, UR26, PT ;  /* 0x0000001a06067c48 */ /* 0x000fc8000bfe0100 */
[----:B------:R-:W-:-:S04]  /*12c0*/  SEL R15, R6, 0x1, P0 ;  /* 0x00000001060f7807 */ /* 0x000fc80000000000 */
[----:B------:R-:W-:-:S04]  /*12d0*/  IADD3 R6, PT, PT, -R15, UR4, RZ ;  /* 0x000000040f067c10 */ /* 0x000fc8000fffe1ff */
[----:B------:R-:W-:-:S04]  /*12e0*/  SHF.R.S32.HI R7, RZ, 0x1f, R6 ;  /* 0x0000001fff077819 */ /* 0x000fc80000011406 */
[----:B------:R-:W-:-:S05]  /*12f0*/  LOP3.LUT R7, R7, UR26, RZ, 0xc0, !PT ;  /* 0x0000001a07077c12 */ /* 0x000fca000f8ec0ff */
[----:B------:R-:W-:-:S05]  /*1300*/  IMAD.IADD R7, R6, 0x1, R7 ;  /* 0x0000000106077824 */ /* 0x000fca00078e0207 */
[----:B------:R-:W-:-:S13]  /*1310*/  ISETP.NE.AND P0, PT, R7, UR4, PT ;  /* 0x0000000407007c0c */ /* 0x000fda000bf05270 */
[----:B------:R-:W-:-:S05]  /*1320*/  @P0 LEA R7, R7, UR14, 0x2 ;  /* 0x0000000e07070c11 */ /* 0x000fca000f8e10ff */
[----:B------:R0:W1:Y:S04]  /*1330*/  @P0 LDS R14, [R7] ;  /* 0x00000000070e0984 */ /* 0x0000680000000800 */
[----:B------:R2:W-:Y:S01]  /*1340*/  STS [UR5], R3 ;  /* 0x00000003ff007988 */ /* 0x0005e20008000805 */
[----:B0-----:R-:W-:-:S04]  /*1350*/  I2FP.F32.S32 R7, R15 ;  /* 0x0000000f00077245 */ /* 0x001fc80000201400 */
[----:B------:R-:W0:Y:S02]  /*1360*/  MUFU.RCP R6, R7 ;  /* 0x0000000700067308 */ /* 0x000e240000001000 */
[----:B0-----:R-:W-:-:S04]  /*1370*/  FFMA R15, -R7, R6, 1 ;  /* 0x3f800000070f7423 */ /* 0x001fc80000000106 */
[----:B------:R-:W-:Y:S01]  /*1380*/  FFMA R15, R6, R15, R6 ;  /* 0x0000000f060f7223 */ /* 0x000fe20000000006 */
[----:B-1----:R-:W-:-:S04]  /*1390*/  FADD R6, R3, -R14 ;  /* 0x8000000e03067221 */ /* 0x002fc80000000000 */
[----:B------:R-:W0:Y:S01]  /*13a0*/  FCHK P0, R6, R7 ;  /* 0x0000000706007302 */ /* 0x000e220000000000 */
[----:B------:R-:W-:-:S04]  /*13b0*/  FFMA R14, R6, R15, RZ ;  /* 0x0000000f060e7223 */ /* 0x000fc800000000ff */
[----:B------:R-:W-:-:S04]  /*13c0*/  FFMA R16, -R7, R14, R6 ;  /* 0x0000000e07107223 */ /* 0x000fc80000000106 */
[----:B------:R-:W-:-:S05]  /*13d0*/  FFMA R16, R15, R16, R14 ;  /* 0x000000100f107223 */ /* 0x000fca000000000e */
[----:B------:R-:W-:Y:S01]  /*13e0*/  R2UR UR5, R16 ;  /* 0x00000000100572ca */ /* 0x000fe200000e0000 */
[----:B0-2---:R-:W-:-:S14]  /*13f0*/  @!P0 BRA `(.L_x_9) ;  /* 0x0000000000088947 */ /* 0x005fdc0003800000 */
[----:B------:R-:W-:-:S07]  /*1400*/  MOV R14, 0x1420 ;  /* 0x00001420000e7802 */ /* 0x000fce0000000f00 */
[----:B------:R-:W-:Y:S05]  /*1410*/  CALL.REL.NOINC `($__internal_0_$__cuda_sm3x_div_rn_noftz_f32_slowpath) ;  /* 0x0000000000787944 */ /* 0x000fea0003c00000 */
.L_x_9:
[----:B------:R-:W-:Y:S01]  /*1420*/  ISETP.GE.AND P0, PT, R5, R0, PT ;  /* 0x000000000500720c */ /* 0x000fe20003f06270 */
[----:B------:R-:W-:Y:S01]  /*1430*/  IMAD.U32 R6, RZ, RZ, UR5 ;  /* 0x00000005ff067e24 */ /* 0x000fe2000f8e00ff */
[----:B------:R-:W-:Y:S01]  /*1440*/  MOV R7, UR7 ;  /* 0x0000000700077c02 */ /* 0x000fe20008000f00 */
[----:B------:R-:W-:Y:S01]  /*1450*/  IMAD.U32 R15, RZ, RZ, UR12 ;  /* 0x0000000cff0f7e24 */ /* 0x000fe2000f8e00ff */
[----:B------:R-:W-:Y:S02]  /*1460*/  UIMAD.WIDE UR20, UR9, 0x4, UR24 ;  /* 0x00000004091478a5 */ /* 0x000fe4000f8e0218 */
[----:B------:R-:W-:Y:S02]  /*1470*/  UIADD3 UR10, UPT, UPT, UR10, 0x1, URZ ;  /* 0x000000010a0a7890 */ /* 0x000fe4000fffe0ff */
[----:B------:R-:W-:Y:S02]  /*1480*/  UIADD3 UR19, UPT, UPT, UR19, -0x1, URZ ;  /* 0xffffffff13137890 */ /* 0x000fe4000fffe0ff */
[----:B------:R-:W-:Y:S01]  /*1490*/  IMAD.U32 R14, RZ, RZ, UR20 ;  /* 0x00000014ff0e7e24 */ /* 0x000fe2000f8e00ff */
[----:B------:R-:W-:-:S02]  /*14a0*/  UISETP.NE.AND UP0, UPT, UR10, URZ, UPT ;  /* 0x000000ff0a00728c */ /* 0x000fc4000bf05270 */
[----:B------:R-:W-:Y:S01]  /*14b0*/  @P0 FMUL R6, R6, 4 ;  /* 0x4080000006060820 */ /* 0x000fe20000400000 */
[----:B------:R-:W-:Y:S02]  /*14c0*/  UIADD3 UR15, UPT, UPT, UR15, UR27, URZ ;  /* 0x0000001b0f0f7290 */ /* 0x000fe4000fffe0ff */
[----:B------:R-:W-:Y:S01]  /*14d0*/  UIADD3 UR18, UPT, UPT, UR18, UR27, URZ ;  /* 0x0000001b12127290 */ /* 0x000fe2000fffe0ff */
[----:B------:R-:W-:Y:S01]  /*14e0*/  @P0 FFMA R6, R7, 3, R6 ;  /* 0x4040000007060823 */ /* 0x000fe20000000006 */
[----:B------:R-:W-:Y:S02]  /*14f0*/  UIADD3 UR11, UPT, UPT, UR11, UR27, URZ ;  /* 0x0000001b0b0b7290 */ /* 0x000fe4000fffe0ff */
[----:B------:R-:W-:Y:S01]  /*1500*/  UIADD3 UR9, UPT, UPT, UR9, UR27, URZ ;  /* 0x0000001b09097290 */ /* 0x000fe2000fffe0ff */
[----:B------:R-:W-:Y:S01]  /*1510*/  @P0 FFMA R6, R15, 2, R6 ;  /* 0x400000000f060823 */ /* 0x000fe20000000006 */
[----:B------:R-:W-:Y:S01]  /*1520*/  MOV R15, UR21 ;  /* 0x00000015000f7c02 */ /* 0x000fe20008000f00 */
[----:B------:R-:W-:-:S02]  /*1530*/  UMOV UR6, UR13 ;  /* 0x0000000d00067c82 */ /* 0x000fc40008000000 */
[----:B------:R-:W-:Y:S01]  /*1540*/  @P0 FADD R6, R6, UR8 ;  /* 0x0000000806060e21 */ /* 0x000fe20008000000 */
[----:B------:R-:W-:-:S03]  /*1550*/  UMOV UR8, UR12 ;  /* 0x0000000c00087c82 */ /* 0x000fc60008000000 */
[----:B------:R-:W-:Y:S01]  /*1560*/  @P0 FMUL R12, R6, 0.10000000149011611938 ;  /* 0x3dcccccd060c0820 */ /* 0x000fe20000400000 */
[----:B------:R-:W-:Y:S01]  /*1570*/  ISETP.GE.AND P0, PT, R5, R2, PT ;  /* 0x000000020500720c */ /* 0x000fe20003f06270 */
[----:B------:R-:W-:-:S03]  /*1580*/  IMAD.MOV.U32 R6, RZ, RZ, R13 ;  /* 0x000000ffff067224 */ /* 0x000fc600078e000d */
[----:B------:R-:W-:Y:S02]  /*1590*/  FSEL R7, R12, +QNAN , P0 ;  /* 0x7fffffff0c077808 */ /* 0x000fe40000000000 */
[C---:B------:R-:W-:Y:S01]  /*15a0*/  ISETP.NE.AND P0, PT, R4.reuse, 0x6, PT ;  /* 0x000000060400780c */ /* 0x040fe20003f05270 */
[----:B------:R-:W-:Y:S02]  /*15b0*/  VIADD R4, R4, 0x1 ;  /* 0x0000000104047836 */ /* 0x000fe40000000000 */
[----:B------:R0:W-:Y:S03]  /*15c0*/  STG.E desc[UR16][R14.64], R7 ;  /* 0x000000070e007986 */ /* 0x0001e6000c101910 */
[----:B------:R-:W-:Y:S01]  /*15d0*/  SEL R4, R4, RZ, P0 ;  /* 0x000000ff04047207 */ /* 0x000fe20000000000 */
[----:B------:R-:W-:Y:S06]  /*15e0*/  BRA.U UP0, `(.L_x_10) ;  /* 0xfffffff1003c7547 */ /* 0x000fec000b83ffff */
[----:B------:R-:W-:Y:S05]  /*15f0*/  EXIT ;  /* 0x000000000000794d */ /* 0x000fea0003800000 */
        .weak           $__internal_0_$__cuda_sm3x_div_rn_noftz_f32_slowpath
        .type           $__internal_0_$__cuda_sm3x_div_rn_noftz_f32_slowpath,@function
        .size           $__internal_0_$__cuda_sm3x_div_rn_noftz_f32_slowpath,(.L_x_42 - $__internal_0_$__cuda_sm3x_div_rn_noftz_f32_slowpath)
$__internal_0_$__cuda_sm3x_div_rn_noftz_f32_slowpath:
[--C-:B------:R-:W-:Y:S01]  /*1600*/  SHF.R.U32.HI R15, RZ, 0x17, R7.reuse ;  /* 0x00000017ff0f7819 */ /* 0x100fe20000011607 */
[----:B------:R-:W-:Y:S01]  /*1610*/  IMAD.MOV.U32 R17, RZ, RZ, R7 ;  /* 0x000000ffff117224 */ /* 0x000fe200078e0007 */
[----:B------:R-:W-:Y:S02]  /*1620*/  SHF.R.U32.HI R16, RZ, 0x17, R6 ;  /* 0x00000017ff107819 */ /* 0x000fe40000011606 */
[----:B------:R-:W-:Y:S02]  /*1630*/  LOP3.LUT R15, R15, 0xff, RZ, 0xc0, !PT ;  /* 0x000000ff0f0f7812 */ /* 0x000fe400078ec0ff */
[----:B------:R-:W-:Y:S02]  /*1640*/  LOP3.LUT R20, R16, 0xff, RZ, 0xc0, !PT ;  /* 0x000000ff10147812 */ /* 0x000fe400078ec0ff */
[----:B------:R-:W-:-:S03]  /*1650*/  IADD3 R19, PT, PT, R15, -0x1, RZ ;  /* 0xffffffff0f137810 */ /* 0x000fc60007ffe0ff */
[----:B------:R-:W-:Y:S01]  /*1660*/  VIADD R18, R20, 0xffffffff ;  /* 0xffffffff14127836 */ /* 0x000fe20000000000 */
[----:B------:R-:W-:-:S04]  /*1670*/  ISETP.GT.U32.AND P0, PT, R19, 0xfd, PT ;  /* 0x000000fd1300780c */ /* 0x000fc80003f04070 */
[----:B------:R-:W-:-:S13]  /*1680*/  ISETP.GT.U32.OR P0, PT, R18, 0xfd, P0 ;  /* 0x000000fd1200780c */ /* 0x000fda0000704470 */
[----:B------:R-:W-:Y:S01]  /*1690*/  @!P0 MOV R16, RZ ;  /* 0x000000ff00108202 */ /* 0x000fe20000000f00 */
[----:B------:R-:W-:Y:S06]  /*16a0*/  @!P0 BRA `(.L_x_11) ;  /* 0x00000000005c8947 */ /* 0x000fec0003800000 */
[----:B------:R-:W-:Y:S02]  /*16b0*/  FSETP.GTU.FTZ.AND P0, PT, |R6|, +INF , PT ;  /* 0x7f8000000600780b */ /* 0x000fe40003f1c200 */
[----:B------:R-:W-:-:S04]  /*16c0*/  FSETP.GTU.FTZ.AND P1, PT, |R7|, +INF , PT ;  /* 0x7f8000000700780b */ /* 0x000fc80003f3c200 */
[----:B------:R-:W-:-:S13]  /*16d0*/  PLOP3.LUT P0, PT, P0, P1, PT, 0xf8, 0x8f ;  /* 0x00000000008f781c */ /* 0x000fda0000703f70 */
[----:B------:R-:W-:Y:S05]  /*16e0*/  @P0 BRA `(.L_x_12) ;  /* 0x0000000400540947 */ /* 0x000fea0003800000 */
[----:B------:R-:W-:-:S13]  /*16f0*/  LOP3.LUT P0, RZ, R17, 0x7fffffff, R6, 0xc8, !PT ;  /* 0x7fffffff11ff7812 */ /* 0x000fda000780c806 */
[----:B------:R-:W-:Y:S05]  /*1700*/  @!P0 BRA `(.L_x_13) ;  /* 0x0000000400408947 */ /* 0x000fea0003800000 */
[C---:B------:R-:W-:Y:S02]  /*1710*/  FSETP.NEU.FTZ.AND P3, PT, |R6|.reuse, +INF , PT ;  /* 0x7f8000000600780b */ /* 0x040fe40003f7d200 */
[----:B------:R-:W-:Y:S02]  /*1720*/  FSETP.NEU.FTZ.AND P1, PT, |R7|, +INF , PT ;  /* 0x7f8000000700780b */ /* 0x000fe40003f3d200 */
[----:B------:R-:W-:-:S11]  /*1730*/  FSETP.NEU.FTZ.AND P0, PT, |R6|, +INF , PT ;  /* 0x7f8000000600780b */ /* 0x000fd60003f1d200 */
[----:B------:R-:W-:Y:S05]  /*1740*/  @!P1 BRA !P3, `(.L_x_13) ;  /* 0x0000000400309947 */ /* 0x000fea0005800000 */
[----:B------:R-:W-:-:S04]  /*1750*/  LOP3.LUT P3, RZ, R6, 0x7fffffff, RZ, 0xc0, !PT ;  /* 0x7fffffff06ff7812 */ /* 0x000fc8000786c0ff */
[----:B------:R-:W-:-:S13]  /*1760*/  PLOP3.LUT P1, PT, P1, P3, PT, 0x2f, 0xf2 ;  /* 0x0000000000f2781c */ /* 0x000fda0000f26577 */
[----:B------:R-:W-:Y:S05]  /*1770*/  @P1 BRA `(.L_x_14) ;  /* 0x0000000400181947 */ /* 0x000fea0003800000 */
[----:B------:R-:W-:-:S04]  /*1780*/  LOP3.LUT P1, RZ, R17, 0x7fffffff, RZ, 0xc0, !PT ;  /* 0x7fffffff11ff7812 */ /* 0x000fc8000782c0ff */
[----:B------:R-:W-:-:S13]  /*1790*/  PLOP3.LUT P0, PT, P0, P1, PT, 0x2f, 0xf2 ;  /* 0x0000000000f2781c */ /* 0x000fda0000702577 */
[----:B------:R-:W-:Y:S05]  /*17a0*/  @P0 BRA `(.L_x_15) ;  /* 0x0000000000fc0947 */ /* 0x000fea0003800000 */
[----:B------:R-:W-:Y:S02]  /*17b0*/  ISETP.GE.AND P0, PT, R18, RZ, PT ;  /* 0x000000ff1200720c */ /* 0x000fe40003f06270 */
[----:B------:R-:W-:-:S11]  /*17c0*/  ISETP.GE.AND P1, PT, R19, RZ, PT ;  /* 0x000000ff1300720c */ /* 0x000fd60003f26270 */
[----:B------:R-:W-:Y:S02]  /*17d0*/  @P0 IMAD.MOV.U32 R16, RZ, RZ, RZ ;  /* 0x000000ffff100224 */ /* 0x000fe400078e00ff */
[----:B------:R-:W-:Y:S01]  /*17e0*/  @!P0 FFMA R6, R6, 1.84467440737095516160e+19, RZ ;  /* 0x5f80000006068823 */ /* 0x000fe200000000ff */
[----:B------:R-:W-:Y:S02]  /*17f0*/  @!P0 IMAD.MOV.U32 R16, RZ, RZ, -0x40 ;  /* 0xffffffc0ff108424 */ /* 0x000fe400078e00ff */
[----:B------:R-:W-:-:S03]  /*1800*/  @!P1 FFMA R17, R7, 1.84467440737095516160e+19, RZ ;  /* 0x5f80000007119823 */ /* 0x000fc600000000ff */
[----:B------:R-:W-:-:S07]  /*1810*/  @!P1 IADD3 R16, PT, PT, R16, 0x40, RZ ;  /* 0x0000004010109810 */ /* 0x000fce0007ffe0ff */
.L_x_11:
[----:B------:R-:W-:Y:S01]  /*1820*/  LEA R18, R15, 0xc0800000, 0x17 ;  /* 0xc08000000f127811 */ /* 0x000fe200078eb8ff */
[----:B------:R-:W-:-:S04]  /*1830*/  VIADD R20, R20, 0xffffff81 ;  /* 0xffffff8114147836 */ /* 0x000fc80000000000 */
[----:B------:R-:W-:Y:S02]  /*1840*/  IMAD.IADD R21, R17, 0x1, -R18 ;  /* 0x0000000111157824 */ /* 0x000fe400078e0a12 */
[C---:B------:R-:W-:Y:S02]  /*1850*/  IMAD R6, R20.reuse, -0x800000, R6 ;  /* 0xff80000014067824 */ /* 0x040fe400078e0206 */
[----:B------:R0:W1:Y:S01]  /*1860*/  MUFU.RCP R17, R21 ;  /* 0x0000001500117308 */ /* 0x0000620000001000 */
[----:B------:R-:W-:Y:S01]  /*1870*/  FADD.FTZ R19, -R21, -RZ ;  /* 0x800000ff15137221 */ /* 0x000fe20000010100 */
[----:B0-----:R-:W-:-:S04]  /*1880*/  IADD3 R21, PT, PT, R20, 0x7f, -R15 ;  /* 0x0000007f14157810 */ /* 0x001fc80007ffe80f */
[----:B------:R-:W-:Y:S01]  /*1890*/  IADD3 R21, PT, PT, R21, R16, RZ ;  /* 0x0000001015157210 */ /* 0x000fe20007ffe0ff */
[----:B-1----:R-:W-:-:S04]  /*18a0*/  FFMA R18, R17, R19, 1 ;  /* 0x3f80000011127423 */ /* 0x002fc80000000013 */
[----:B------:R-:W-:-:S04]  /*18b0*/  FFMA R17, R17, R18, R17 ;  /* 0x0000001211117223 */ /* 0x000fc80000000011 */
[----:B------:R-:W-:-:S04]  /*18c0*/  FFMA R18, R6, R17, RZ ;  /* 0x0000001106127223 */ /* 0x000fc800000000ff */
[----:B------:R-:W-:-:S04]  /*18d0*/  FFMA R22, R19, R18, R6 ;  /* 0x0000001213167223 */ /* 0x000fc80000000006 */
[----:B------:R-:W-:-:S04]  /*18e0*/  FFMA R18, R17, R22, R18 ;  /* 0x0000001611127223 */ /* 0x000fc80000000012 */
[----:B------:R-:W-:-:S04]  /*18f0*/  FFMA R19, R19, R18, R6 ;  /* 0x0000001213137223 */ /* 0x000fc80000000006 */
[----:B------:R-:W-:-:S05]  /*1900*/  FFMA R6, R17, R19, R18 ;  /* 0x0000001311067223 */ /* 0x000fca0000000012 */
[----:B------:R-:W-:-:S04]  /*1910*/  SHF.R.U32.HI R15, RZ, 0x17, R6 ;  /* 0x00000017ff0f7819 */ /* 0x000fc80000011606 */
[----:B------:R-:W-:-:S05]  /*1920*/  LOP3.LUT R15, R15, 0xff, RZ, 0xc0, !PT ;  /* 0x000000ff0f0f7812 */ /* 0x000fca00078ec0ff */
[----:B------:R-:W-:-:S04]  /*1930*/  IMAD.IADD R20, R15, 0x1, R21 ;  /* 0x000000010f147824 */ /* 0x000fc800078e0215 */
[----:B------:R-:W-:-:S05]  /*1940*/  VIADD R15, R20, 0xffffffff ;  /* 0xffffffff140f7836 */ /* 0x000fca0000000000 */
[----:B------:R-:W-:-:S13]  /*1950*/  ISETP.GE.U32.AND P0, PT, R15, 0xfe, PT ;  /* 0x000000fe0f00780c */ /* 0x000fda0003f06070 */
[----:B------:R-:W-:Y:S05]  /*1960*/  @!P0 BRA `(.L_x_16) ;  /* 0x0000000000808947 */ /* 0x000fea0003800000 */
[----:B------:R-:W-:-:S13]  /*1970*/  ISETP.GT.AND P0, PT, R20, 0xfe, PT ;  /* 0x000000fe1400780c */ /* 0x000fda0003f04270 */
[----:B------:R-:W-:Y:S05]  /*1980*/  @P0 BRA `(.L_x_17) ;  /* 0x00000000006c0947 */ /* 0x000fea0003800000 */
[----:B------:R-:W-:-:S13]  /*1990*/  ISETP.GE.AND P0, PT, R20, 0x1, PT ;  /* 0x000000011400780c */ /* 0x000fda0003f06270 */
[----:B------:R-:W-:Y:S05]  /*19a0*/  @P0 BRA `(.L_x_18) ;  /* 0x0000000000740947 */ /* 0x000fea0003800000 */
[----:B------:R-:W-:Y:S02]  /*19b0*/  ISETP.GE.AND P0, PT, R20, -0x18, PT ;  /* 0xffffffe81400780c */ /* 0x000fe40003f06270 */
[----:B------:R-:W-:-:S11]  /*19c0*/  LOP3.LUT R6, R6, 0x80000000, RZ, 0xc0, !PT ;  /* 0x8000000006067812 */ /* 0x000fd600078ec0ff */
[----:B------:R-:W-:Y:S05]  /*19d0*/  @!P0 BRA `(.L_x_18) ;  /* 0x0000000000688947 */ /* 0x000fea0003800000 */
[-CC-:B------:R-:W-:Y:S01]  /*19e0*/  FFMA.RZ R15, R17, R19.reuse, R18.reuse ;  /* 0x00000013110f7223 */ /* 0x180fe2000000c012 */
[C---:B------:R-:W-:Y:S02]  /*19f0*/  ISETP.NE.AND P3, PT, R20.reuse, RZ, PT ;  /* 0x000000ff1400720c */ /* 0x040fe40003f65270 */
[C---:B------:R-:W-:Y:S02]  /*1a00*/  ISETP.NE.AND P1, PT, R20.reuse, RZ, PT ;  /* 0x000000ff1400720c */ /* 0x040fe40003f25270 */
[----:B------:R-:W-:Y:S01]  /*1a10*/  LOP3.LUT R16, R15, 0x7fffff, RZ, 0xc0, !PT ;  /* 0x007fffff0f107812 */ /* 0x000fe200078ec0ff */
[CCC-:B------:R-:W-:Y:S01]  /*1a20*/  FFMA.RP R15, R17.reuse, R19.reuse, R18.reuse ;  /* 0x00000013110f7223 */ /* 0x1c0fe20000008012 */
[----:B------:R-:W-:Y:S01]  /*1a30*/  FFMA.RM R18, R17, R19, R18 ;  /* 0x0000001311127223 */ /* 0x000fe20000004012 */
[----:B------:R-:W-:Y:S01]  /*1a40*/  IADD3 R17, PT, PT, R20, 0x20, RZ ;  /* 0x0000002014117810 */ /* 0x000fe20007ffe0ff */
[----:B------:R-:W-:Y:S01]  /*1a50*/  IMAD.MOV R19, RZ, RZ, -R20 ;  /* 0x000000ffff137224 */ /* 0x000fe200078e0a14 */
[----:B------:R-:W-:-:S02]  /*1a60*/  LOP3.LUT R16, R16, 0x800000, RZ, 0xfc, !PT ;  /* 0x0080000010107812 */ /* 0x000fc400078efcff */
[----:B------:R-:W-:Y:S02]  /*1a70*/  FSETP.NEU.FTZ.AND P0, PT, R15, R18, PT ;  /* 0x000000120f00720b */ /* 0x000fe40003f1d000 */
[----:B------:R-:W-:Y:S02]  /*1a80*/  SHF.L.U32 R17, R16, R17, RZ ;  /* 0x0000001110117219 */ /* 0x000fe400000006ff */
[----:B------:R-:W-:Y:S02]  /*1a90*/  SEL R15, R19, RZ, P3 ;  /* 0x000000ff130f7207 */ /* 0x000fe40001800000 */
[----:B------:R-:W-:Y:S02]  /*1aa0*/  ISETP.NE.AND P1, PT, R17, RZ, P1 ;  /* 0x000000ff1100720c */ /* 0x000fe40000f25270 */
[----:B------:R-:W-:Y:S02]  /*1ab0*/  SHF.R.U32.HI R15, RZ, R15, R16 ;  /* 0x0000000fff0f7219 */ /* 0x000fe40000011610 */
[----:B------:R-:W-:-:S02]  /*1ac0*/  PLOP3.LUT P0, PT, P0, P1, PT, 0xf8, 0x8f ;  /* 0x00000000008f781c */ /* 0x000fc40000703f70 */
[----:B------:R-:W-:Y:S02]  /*1ad0*/  SHF.R.U32.HI R17, RZ, 0x1, R15 ;  /* 0x00000001ff117819 */ /* 0x000fe4000001160f */
[----:B------:R-:W-:-:S04]  /*1ae0*/  SEL R16, RZ, 0x1, !P0 ;  /* 0x00000001ff107807 */ /* 0x000fc80004000000 */
[----:B------:R-:W-:-:S04]  /*1af0*/  LOP3.LUT R16, R16, 0x1, R17, 0xf8, !PT ;  /* 0x0000000110107812 */ /* 0x000fc800078ef811 */
[----:B------:R-:W-:-:S05]  /*1b00*/  LOP3.LUT R16, R16, R15, RZ, 0xc0, !PT ;  /* 0x0000000f10107212 */ /* 0x000fca00078ec0ff */
[----:B------:R-:W-:-:S05]  /*1b10*/  IMAD.IADD R17, R17, 0x1, R16 ;  /* 0x0000000111117824 */ /* 0x000fca00078e0210 */
[----:B------:R-:W-:Y:S01]  /*1b20*/  LOP3.LUT R6, R17, R6, RZ, 0xfc, !PT ;  /* 0x0000000611067212 */ /* 0x000fe200078efcff */
[----:B------:R-:W-:Y:S06]  /*1b30*/  BRA `(.L_x_18) ;  /* 0x0000000000107947 */ /* 0x000fec0003800000 */
.L_x_17:
[----:B------:R-:W-:-:S04]  /*1b40*/  LOP3.LUT R6, R6, 0x80000000, RZ, 0xc0, !PT ;  /* 0x8000000006067812 */ /* 0x000fc800078ec0ff */
[----:B------:R-:W-:Y:S01]  /*1b50*/  LOP3.LUT R6, R6, 0x7f800000, RZ, 0xfc, !PT ;  /* 0x7f80000006067812 */ /* 0x000fe200078efcff */
[----:B------:R-:W-:Y:S06]  /*1b60*/  BRA `(.L_x_18) ;  /* 0x0000000000047947 */ /* 0x000fec0003800000 */
.L_x_16:
[----:B------:R-:W-:-:S07]  /*1b70*/  LEA R6, R21, R6, 0x17 ;  /* 0x0000000615067211 */ /* 0x000fce00078eb8ff */
.L_x_18:
[----:B------:R-:W-:Y:S01]  /*1b80*/  R2UR UR5, R6 ;  /* 0x00000000060572ca */ /* 0x000fe200000e0000 */
[----:B------:R-:W-:-:S14]  /*1b90*/  BRA `(.L_x_19) ;  /* 0x0000000000307947 */ /* 0x000fdc0003800000 */
.L_x_15:
[----:B------:R-:W-:-:S04]  /*1ba0*/  LOP3.LUT R6, R17, 0x80000000, R6, 0x48, !PT ;  /* 0x8000000011067812 */ /* 0x000fc800078e4806 */
[----:B------:R-:W-:-:S04]  /*1bb0*/  LOP3.LUT R6, R6, 0x7f800000, RZ, 0xfc, !PT ;  /* 0x7f80000006067812 */ /* 0x000fc800078efcff */
[----:B------:R-:W-:Y:S01]  /*1bc0*/  R2UR UR5, R6 ;  /* 0x00000000060572ca */ /* 0x000fe200000e0000 */
[----:B------:R-:W-:-:S14]  /*1bd0*/  BRA `(.L_x_19) ;  /* 0x0000000000207947 */ /* 0x000fdc0003800000 */
.L_x_14:
[----:B------:R-:W-:-:S04]  /*1be0*/  LOP3.LUT R6, R17, 0x80000000, R6, 0x48, !PT ;  /* 0x8000000011067812 */ /* 0x000fc800078e4806 */
[----:B------:R-:W-:Y:S01]  /*1bf0*/  R2UR UR5, R6 ;  /* 0x00000000060572ca */ /* 0x000fe200000e0000 */
[----:B------:R-:W-:-:S14]  /*1c00*/  BRA `(.L_x_19) ;  /* 0x0000000000147947 */ /* 0x000fdc0003800000 */
.L_x_13:
[----:B------:R-:W0:Y:S02]  /*1c10*/  MUFU.RSQ R6, -QNAN ;  /* 0xffc0000000067908 */ /* 0x000e240000001400 */
[----:B0-----:R-:W-:Y:S01]  /*1c20*/  R2UR UR5, R6 ;  /* 0x00000000060572ca */ /* 0x001fe200000e0000 */
[----:B------:R-:W-:-:S14]  /*1c30*/  BRA `(.L_x_19) ;  /* 0x0000000000087947 */ /* 0x000fdc0003800000 */
.L_x_12:
[----:B------:R-:W-:-:S05]  /*1c40*/  FADD.FTZ R6, R6, R7 ;  /* 0x0000000706067221 */ /* 0x000fca0000010000 */
[----:B------:R-:W-:-:S15]  /*1c50*/  R2UR UR5, R6 ;  /* 0x00000000060572ca */ /* 0x000fde00000e0000 */
.L_x_19:
[----:B------:R-:W-:-:S04]  /*1c60*/  IMAD.MOV.U32 R15, RZ, RZ, 0x0 ;  /* 0x00000000ff0f7424 */ /* 0x000fc800078e00ff */
[----:B------:R-:W-:Y:S05]  /*1c70*/  RET.REL.NODEC R14 `(ehlers_itrend_many_series_one_param_f32) ;  /* 0xffffffe00ee07950 */ /* 0x000fea0003c3ffff */
.L_x_20:
[----:B------:R-:W-:-:S00]  /*1c80*/  BRA `(.L_x_20) ;  /* 0xfffffffc00fc7947 */ /* 0x000fc0000383ffff */
[----:B------:R-:W-:-:S00]  /*1c90*/  NOP ;  /* 0x0000000000007918 */ /* 0x000fc00000000000 */
        /* <DEDUP_REMOVED lines=14> */
.L_x_42:


//--------------------- .text.ehlers_itrend_batch_f32 --------------------------
	.section	.text.ehlers_itrend_batch_f32,"ax",@progbits
	.align	128
        .global         ehlers_itrend_batch_f32
        .type           ehlers_itrend_batch_f32,@function
        .size           ehlers_itrend_batch_f32,(.L_x_43 - ehlers_itrend_batch_f32)
        .other          ehlers_itrend_batch_f32,@"STO_CUDA_ENTRY STV_DEFAULT"
ehlers_itrend_batch_f32:
.text.ehlers_itrend_batch_f32:
[----:B------:R-:W0:Y:S01]  /*0000*/  LDC R1, c[0x0][0x37c] ;  /* 0x0000df00ff017b82 */ /* 0x000e220000000800 */
[----:B------:R-:W1:Y:S07]  /*0010*/  S2R R6, SR_CTAID.X ;  /* 0x0000000000067919 */ /* 0x000e6e0000002500 */
[----:B------:R-:W2:Y:S01]  /*0020*/  LDC R5, c[0x0][0x398] ;  /* 0x0000e600ff057b82 */ /* 0x000ea20000000800 */
[----:B------:R-:W1:Y:S01]  /*0030*/  LDCU UR4, c[0x0][0x3a0] ;  /* 0x00007400ff0477ac */ /* 0x000e620008000800 */
[----:B0-----:R-:W-:Y:S01]  /*0040*/  VIADD R1, R1, 0xffffff90 ;  /* 0xffffff9001017836 */ /* 0x001fe20000000000 */
[----:B-1----:R-:W-:-:S04]  /*0050*/  ISETP.GE.AND P0, PT, R6, UR4, PT ;  /* 0x0000000406007c0c */ /* 0x002fc8000bf06270 */
[----:B--2---:R-:W-:-:S13]  /*0060*/  ISETP.LT.OR P0, PT, R5, 0x1, P0 ;  /* 0x000000010500780c */ /* 0x004fda0000701670 */
[----:B------:R-:W-:Y:S05]  /*0070*/  @P0 EXIT ;  /* 0x000000000000094d */ /* 0x000fea0003800000 */
[----:B------:R-:W0:Y:S01]  /*0080*/  LDC.64 R18, c[0x0][0x388] ;  /* 0x0000e200ff127b82 */ /* 0x000e220000000a00 */
[----:B------:R-:W1:Y:S07]  /*0090*/  LDCU.64 UR12, c[0x0][0x358] ;  /* 0x00006b00ff0c77ac */ /* 0x000e6e0008000a00 */
[----:B------:R-:W2:Y:S01]  /*00a0*/  LDC.64 R2, c[0x0][0x390] ;  /* 0x0000e400ff027b82 */ /* 0x000ea20000000a00 */
[----:B0-----:R-:W-:-:S06]  /*00b0*/  IMAD.WIDE.U32 R18, R6, 0x4, R18 ;  /* 0x0000000406127825 */ /* 0x001fcc00078e0012 */
[----:B-1----:R-:W3:Y:S01]  /*00c0*/  LDG.E.CONSTANT R18, desc[UR12][R18.64] ;  /* 0x0000000c12127981 */ /* 0x002ee2000c1e9900 */
[----:B--2---:R-:W-:-:S05]  /*00d0*/  IMAD.WIDE.U32 R2, R6, 0x4, R2 ;  /* 0x0000000406027825 */ /* 0x004fca00078e0002 */
[----:B------:R-:W3:Y:S02]  /*00e0*/  LDG.E.CONSTANT R17, desc[UR12][R2.64] ;  /* 0x0000000c02117981 */ /* 0x000ee4000c1e9900 */
[----:B---3--:R-:W-:-:S04]  /*00f0*/  VIMNMX R0, PT, PT, R18, R17, PT ;  /* 0x0000001112007248 */ /* 0x008fc80003fe0100 */
[----:B------:R-:W-:-:S13]  /*0100*/  ISETP.GE.AND P0, PT, R0, 0x1, PT ;  /* 0x000000010000780c */ /* 0x000fda0003f06270 */
[----:B------:R-:W-:Y:S05]  /*0110*/  @!P0 EXIT ;  /* 0x000000000000894d */ /* 0x000fea0003800000 */
[----:B------:R-:W0:Y:S01]  /*0120*/  LDC R0, c[0x0][0x3a4] ;  /* 0x0000e900ff007b82 */ /* 0x000e220000000800 */
[----:B------:R-:W1:Y:S01]  /*0130*/  S2R R2, SR_TID.X ;  /* 0x0000000000027919 */ /* 0x000e620000002100 */
[----:B0-----:R-:W-:-:S04]  /*0140*/  ISETP.GT.U32.AND P0, PT, R17, R0, PT ;  /* 0x000000001100720c */ /* 0x001fc80003f04070 */
[----:B------:R-:W-:-:S04]  /*0150*/  ISETP.LT.OR P0, PT, R0, 0x1, P0 ;  /* 0x000000010000780c */ /* 0x000fc80000701670 */
[----:B-1----:R-:W-:-:S13]  /*0160*/  ISETP.NE.OR P0, PT, R2, RZ, P0 ;  /* 0x000000ff0200720c */ /* 0x002fda0000705670 */
[----:B------:R-:W-:Y:S05]  /*0170*/  @P0 EXIT ;  /* 0x000000000000094d */ /* 0x000fea0003800000 */
[C---:B------:R-:W-:Y:S01]  /*0180*/  ISETP.GE.U32.AND P0, PT, R17.reuse, 0x10, PT ;  /* 0x000000101100780c */ /* 0x040fe20003f06070 */
[----:B------:R-:W-:Y:S01]  /*0190*/  IMAD.MOV.U32 R0, RZ, RZ, RZ ;  /* 0x000000ffff007224 */ /* 0x000fe200078e00ff */
[----:B------:R-:W-:-:S04]  /*01a0*/  LOP3.LUT R2, R17, 0xf, RZ, 0xc0, !PT ;  /* 0x0000000f11027812 */ /* 0x000fc800078ec0ff */
[----:B------:R-:W-:-:S07]  /*01b0*/  ISETP.NE.AND P1, PT, R2, RZ, PT ;  /* 0x000000ff0200720c */ /* 0x000fce0003f25270 */
[----:B------:R-:W-:Y:S06]  /*01c0*/  @!P0 BRA `(.L_x_21) ;  /* 0x0000000000388947 */ /* 0x000fec0003800000 */
[----:B------:R-:W0:Y:S01]  /*01d0*/  S2UR UR5, SR_CgaCtaId ;  /* 0x00000000000579c3 */ /* 0x000e220000008800 */
[----:B------:R-:W-:Y:S01]  /*01e0*/  LOP3.LUT R0, R17, 0x7ffffff0, RZ, 0xc0, !PT ;  /* 0x7ffffff011007812 */ /* 0x000fe200078ec0ff */
[----:B------:R-:W-:-:S04]  /*01f0*/  UMOV UR4, 0x400 ;  /* 0x0000040000047882 */ /* 0x000fc80000000000 */
[----:B------:R-:W-:Y:S01]  /*0200*/  IMAD.MOV R3, RZ, RZ, -R0 ;  /* 0x000000ffff037224 */ /* 0x000fe200078e0a00 */
[----:B0-----:R-:W-:-:S04]  /*0210*/  ULEA UR4, UR5, UR4, 0x18 ;  /* 0x0000000405047291 */ /* 0x001fc8000f8ec0ff */
[----:B------:R-:W-:-:S12]  /*0220*/  UIADD3 UR4, UPT, UPT, UR4, 0x20, URZ ;  /* 0x0000002004047890 */ /* 0x000fd8000fffe0ff */
.L_x_22:
[----:B------:R-:W-:Y:S01]  /*0230*/  IADD3 R3, PT, PT, R3, 0x10, RZ ;  /* 0x0000001003037810 */ /* 0x000fe20007ffe0ff */
[----:B------:R-:W-:Y:S03]  /*0240*/  STS.128 [UR4+-0x20], RZ ;  /* 0xffffe0ffff007988 */ /* 0x000fe60008000c04 */
[----:B------:R-:W-:Y:S01]  /*0250*/  ISETP.NE.AND P0, PT, R3, RZ, PT ;  /* 0x000000ff0300720c */ /* 0x000fe20003f05270 */
[----:B------:R-:W-:Y:S04]  /*0260*/  STS.128 [UR4+-0x10], RZ ;  /* 0xfffff0ffff007988 */ /* 0x000fe80008000c04 */
[----:B------:R-:W-:Y:S04]  /*0270*/  STS.128 [UR4], RZ ;  /* 0x000000ffff007988 */ /* 0x000fe80008000c04 */
[----:B------:R-:W-:Y:S01]  /*0280*/  STS.128 [UR4+0x10], RZ ;  /* 0x000010ffff007988 */ /* 0x000fe20008000c04 */
[----:B------:R-:W-:-:S03]  /*0290*/  UIADD3 UR4, UPT, UPT, UR4, 0x40, URZ ;  /* 0x0000004004047890 */ /* 0x000fc6000fffe0ff */
[----:B------:R-:W-:Y:S09]  /*02a0*/  @P0 BRA `(.L_x_22) ;  /* 0xfffffffc00e00947 */ /* 0x000ff2000383ffff */
.L_x_21:
[----:B------:R-:W-:Y:S05]  /*02b0*/  @!P1 BRA `(.L_x_23) ;  /* 0x0000000000809947 */ /* 0x000fea0003800000 */
[----:B------:R-:W-:Y:S02]  /*02c0*/  ISETP.GE.U32.AND P0, PT, R2, 0x8, PT ;  /* 0x000000080200780c */ /* 0x000fe40003f06070 */
[----:B------:R-:W-:-:S04]  /*02d0*/  LOP3.LUT R4, R17, 0x7, RZ, 0xc0, !PT ;  /* 0x0000000711047812 */ /* 0x000fc800078ec0ff */
[----:B------:R-:W-:-:S07]  /*02e0*/  ISETP.NE.AND P1, PT, R4, RZ, PT ;  /* 0x000000ff0400720c */ /* 0x000fce0003f25270 */
[----:B------:R-:W-:Y:S06]  /*02f0*/  @!P0 BRA `(.L_x_24) ;  /* 0x00000000001c8947 */ /* 0x000fec0003800000 */
[----:B------:R-:W0:Y:S01]  /*0300*/  S2R R3, SR_CgaCtaId ;  /* 0x0000000000037919 */ /* 0x000e220000008800 */
[----:B------:R-:W-:-:S04]  /*0310*/  MOV R2, 0x400 ;  /* 0x0000040000027802 */ /* 0x000fc80000000f00 */
[----:B0-----:R-:W-:-:S05]  /*0320*/  LEA R3, R3, R2, 0x18 ;  /* 0x0000000203037211 */ /* 0x001fca00078ec0ff */
[C---:B------:R-:W-:Y:S02]  /*0330*/  IMAD R2, R0.reuse, 0x4, R3 ;  /* 0x0000000400027824 */ /* 0x040fe400078e0203 */
[----:B------:R-:W-:-:S03]  /*0340*/  VIADD R0, R0, 0x8 ;  /* 0x0000000800007836 */ /* 0x000fc60000000000 */
[----:B------:R0:W-:Y:S04]  /*0350*/  STS.128 [R2], RZ ;  /* 0x000000ff02007388 */ /* 0x0001e80000000c00 */
[----:B------:R0:W-:Y:S02]  /*0360*/  STS.128 [R2+0x10], RZ ;  /* 0x000010ff02007388 */ /* 0x0001e40000000c00 */
.L_x_24:
[----:B------:R-:W-:Y:S05]  /*0370*/  @!P1 BRA `(.L_x_23) ;  /* 0x0000000000509947 */ /* 0x000fea0003800000 */
[----:B------:R-:W-:-:S13]  /*0380*/  ISETP.GE.U32.AND P0, PT, R4, 0x4, PT ;  /* 0x000000040400780c */ /* 0x000fda0003f06070 */
[----:B------:R-:W1:Y:S01]  /*0390*/  @P0 S2R R3, SR_CgaCtaId ;  /* 0x0000000000030919 */ /* 0x000e620000008800 */
[----:B0-----:R-:W-:-:S04]  /*03a0*/  @P0 MOV R2, 0x400 ;  /* 0x0000040000020802 */ /* 0x001fc80000000f00 */
[----:B-1----:R-:W-:Y:S02]  /*03b0*/  @P0 LEA R3, R3, R2, 0x18 ;  /* 0x0000000203030211 */ /* 0x002fe400078ec0ff */
[----:B------:R-:W-:-:S03]  /*03c0*/  LOP3.LUT R2, R17, 0x3, RZ, 0xc0, !PT ;  /* 0x0000000311027812 */ /* 0x000fc600078ec0ff */
[----:B------:R-:W-:Y:S01]  /*03d0*/  @P0 IMAD R3, R0, 0x4, R3 ;  /* 0x0000000400030824 */ /* 0x000fe200078e0203 */
[----:B------:R-:W-:Y:S02]  /*03e0*/  ISETP.NE.AND P1, PT, R2, RZ, PT ;  /* 0x000000ff0200720c */ /* 0x000fe40003f25270 */
[----:B------:R-:W-:Y:S02]  /*03f0*/  @P0 IADD3 R0, PT, PT, R0, 0x4, RZ ;  /* 0x0000000400000810 */ /* 0x000fe40007ffe0ff */
[----:B------:R1:W-:Y:S09]  /*0400*/  @P0 STS.128 [R3], RZ ;  /* 0x000000ff03000388 */ /* 0x0003f20000000c00 */
[----:B-1----:R-:W-:Y:S05]  /*0410*/  @!P1 BRA `(.L_x_23) ;  /* 0x0000000000289947 */ /* 0x002fea0003800000 */
[----:B------:R-:W0:Y:S01]  /*0420*/  S2R R4, SR_CgaCtaId ;  /* 0x0000000000047919 */ /* 0x000e220000008800 */
[----:B------:R-:W-:Y:S01]  /*0430*/  MOV R3, 0x400 ;  /* 0x0000040000037802 */ /* 0x000fe20000000f00 */
[----:B------:R-:W-:-:S03]  /*0440*/  IMAD.MOV R2, RZ, RZ, -R2 ;  /* 0x000000ffff027224 */ /* 0x000fc600078e0a02 */
[----:B0-----:R-:W-:-:S05]  /*0450*/  LEA R3, R4, R3, 0x18 ;  /* 0x0000000304037211 */ /* 0x001fca00078ec0ff */
[----:B------:R-:W-:-:S07]  /*0460*/  IMAD R0, R0, 0x4, R3 ;  /* 0x0000000400007824 */ /* 0x000fce00078e0203 */
.L_x_25:
[----:B------:R-:W-:Y:S01]  /*0470*/  VIADD R2, R2, 0x1 ;  /* 0x0000000102027836 */ /* 0x000fe20000000000 */
[----:B------:R0:W-:Y:S04]  /*0480*/  STS [R0], RZ ;  /* 0x000000ff00007388 */ /* 0x0001e80000000800 */
[----:B------:R-:W-:Y:S02]  /*0490*/  ISETP.NE.AND P0, PT, R2, RZ, PT ;  /* 0x000000ff0200720c */ /* 0x000fe40003f05270 */
[----:B0-----:R-:W-:-:S11]  /*04a0*/  IADD3 R0, PT, PT, R0, 0x4, RZ ;  /* 0x0000000400007810 */ /* 0x001fd60007ffe0ff */
[----:B------:R-:W-:Y:S05]  /*04b0*/  @P0 BRA `(.L_x_25) ;  /* 0xfffffffc00ec0947 */ /* 0x000fea000383ffff */
.L_x_23:
[----:B------:R1:W-:Y:S01]  /*04c0*/  STL.64 [R1], RZ ;  /* 0x000000ff01007387 */ /* 0x0003e20000100a00 */
[----:B------:R-:W2:Y:S01]  /*04d0*/  LDCU.64 UR8, c[0x0][0x380] ;  /* 0x00007000ff0877ac */ /* 0x000ea20008000a00 */
[----:B------:R-:W-:Y:S02]  /*04e0*/  HFMA2 R7, -RZ, RZ, 0, 0 ;  /* 0x00000000ff077431 */ /* 0x000fe400000001ff */
[----:B------:R-:W-:Y:S01]  /*04f0*/  IMAD R6, R6, R5, RZ ;  /* 0x0000000506067224 */ /* 0x000fe200078e02ff */
[----:B------:R1:W-:Y:S01]  /*0500*/  STL.64 [R1+0x8], RZ ;  /* 0x000008ff01007387 */ /* 0x0003e20000100a00 */
[----:B------:R-:W-:Y:S01]  /*0510*/  IMAD.MOV R5, RZ, RZ, -R5 ;  /* 0x000000ffff057224 */ /* 0x000fe200078e0a05 */
[----:B0-----:R-:W-:Y:S01]  /*0520*/  MOV R2, 0xffffffff ;  /* 0xffffffff00027802 */ /* 0x001fe20000000f00 */
[----:B------:R-:W-:Y:S01]  /*0530*/  IMAD.MOV.U32 R4, RZ, RZ, RZ ;  /* 0x000000ffff047224 */ /* 0x000fe200078e00ff */
[----:B------:R1:W-:Y:S01]  /*0540*/  STL.64 [R1+0x10], RZ ;  /* 0x000010ff01007387 */ /* 0x0003e20000100a00 */
[----:B------:R-:W-:Y:S01]  /*0550*/  IMAD.MOV.U32 R3, RZ, RZ, RZ ;  /* 0x000000ffff037224 */ /* 0x000fe200078e00ff */
[----:B------:R-:W-:Y:S01]  /*0560*/  CS2R R14, SRZ ;  /* 0x00000000000e7805 */ /* 0x000fe2000001ff00 */
[----:B------:R-:W-:Y:S01]  /*0570*/  IMAD.MOV.U32 R0, RZ, RZ, RZ ;  /* 0x000000ffff007224 */ /* 0x000fe200078e00ff */
[----:B------:R1:W-:Y:S01]  /*0580*/  STL.64 [R1+0x18], RZ ;  /* 0x000018ff01007387 */ /* 0x0003e20000100a00 */
[----:B------:R-:W-:Y:S01]  /*0590*/  IMAD.MOV.U32 R16, RZ, RZ, RZ ;  /* 0x000000ffff107224 */ /* 0x000fe200078e00ff */
[----:B------:R-:W-:Y:S01]  /*05a0*/  UMOV UR10, 0x1 ;  /* 0x00000001000a7882 */ /* 0x000fe20000000000 */
[----:B------:R-:W-:Y:S01]  /*05b0*/  IMAD.MOV.U32 R19, RZ, RZ, RZ ;  /* 0x000000ffff137224 */ /* 0x000fe200078e00ff */
[----:B------:R1:W-:Y:S01]  /*05c0*/  STL.64 [R1+0x20], RZ ;  /* 0x000020ff01007387 */ /* 0x0003e20000100a00 */
[----:B------:R-:W-:Y:S01]  /*05d0*/  IMAD.MOV.U32 R13, RZ, RZ, RZ ;  /* 0x000000ffff0d7224 */ /* 0x000fe200078e00ff */
[----:B------:R-:W0:Y:S02]  /*05e0*/  LDCU UR11, c[0x0][0x39c] ;  /* 0x00007380ff0b77ac */ /* 0x000e240008000800 */
[----:B------:R1:W-:Y:S01]  /*05f0*/  STL.64 [R1+0x28], RZ ;  /* 0x000028ff01007387 */ /* 0x0003e20000100a00 */
[----:B--2---:R-:W-:-:S03]  /*0600*/  UIADD3 UR8, UP0, UPT, UR8, -0x4, URZ ;  /* 0xfffffffc08087890 */ /* 0x004fc6000ff1e0ff */
[----:B------:R1:W-:Y:S01]  /*0610*/  STL.64 [R1+0x30], RZ ;  /* 0x000030ff01007387 */ /* 0x0003e20000100a00 */
[----:B------:R-:W-:Y:S01]  /*0620*/  UMOV UR4, URZ ;  /* 0x000000ff00047c82 */ /* 0x000fe20008000000 */
[----:B------:R-:W-:Y:S02]  /*0630*/  UIADD3.X UR9, UPT, UPT, UR9, -0x1, URZ, UP0, !UPT ;  /* 0xffffffff09097890 */ /* 0x000fe400087fe4ff */
[----:B------:R1:W-:Y:S01]  /*0640*/  STL.64 [R1+0x38], RZ ;  /* 0x000038ff01007387 */ /* 0x0003e20000100a00 */
[----:B------:R-:W-:Y:S01]  /*0650*/  UMOV UR5, URZ ;  /* 0x000000ff00057c82 */ /* 0x000fe20008000000 */
[----:B------:R-:W-:Y:S02]  /*0660*/  UMOV UR6, URZ ;  /* 0x000000ff00067c82 */ /* 0x000fe40008000000 */
[----:B------:R1:W-:Y:S04]  /*0670*/  STL.64 [R1+0x40], RZ ;  /* 0x000040ff01007387 */ /* 0x0003e80000100a00 */
[----:B------:R1:W-:Y:S04]  /*0680*/  STL.64 [R1+0x48], RZ ;  /* 0x000048ff01007387 */ /* 0x0003e80000100a00 */
[----:B------:R1:W-:Y:S04]  /*0690*/  STL.64 [R1+0x50], RZ ;  /* 0x000050ff01007387 */ /* 0x0003e80000100a00 */
[----:B------:R1:W-:Y:S04]  /*06a0*/  STL.64 [R1+0x58], RZ ;  /* 0x000058ff01007387 */ /* 0x0003e80000100a00 */
[----:B------:R1:W-:Y:S04]  /*06b0*/  STL.64 [R1+0x60], RZ ;  /* 0x000060ff01007387 */ /* 0x0003e80000100a00 */
[----:B0-----:R1:W-:Y:S02]  /*06c0*/  STL.64 [R1+0x68], RZ ;  /* 0x000068ff01007387 */ /* 0x0013e40000100a00 */
.L_x_31:
[----:B0-----:R-:W-:Y:S02]  /*06d0*/  IMAD.U32 R8, RZ, RZ, UR8 ;  /* 0x00000008ff087e24 */ /* 0x001fe4000f8e00ff */
[----:B------:R-:W-:-:S05]  /*06e0*/  IMAD.U32 R9, RZ, RZ, UR9 ;  /* 0x00000009ff097e24 */ /* 0x000fca000f8e00ff */
[----:B------:R0:W5:Y:S01]  /*06f0*/  LDG.E.CONSTANT R12, desc[UR12][R8.64+0x4] ;  /* 0x0000040c080c7981 */ /* 0x000162000c1e9900 */
[----:B------:R-:W-:Y:S01]  /*0700*/  UISETP.NE.AND UP0, UPT, UR10, 0x1, UPT ;  /* 0x000000010a00788c */ /* 0x000fe2000bf05270 */
[----:B------:R-:W-:Y:S02]  /*0710*/  IADD3 R2, PT, PT, R2, 0x1, RZ ;  /* 0x0000000102027810 */ /* 0x000fe40007ffe0ff */
[----:B------:R-:W-:Y:S01]  /*0720*/  CS2R R20, SRZ ;  /* 0x0000000000147805 */ /* 0x000fe2000001ff00 */
[----:B------:R-:W-:Y:S01]  /*0730*/  IMAD.MOV.U32 R22, RZ, RZ, RZ ;  /* 0x000000ffff167224 */ /* 0x000fe200078e00ff */
[----:B------:R-:W-:Y:S01]  /*0740*/  UMOV UR7, UR5 ;  /* 0x0000000500077c82 */ /* 0x000fe20008000000 */
[----:B------:R-:W-:-:S03]  /*0750*/  UMOV UR5, UR4 ;  /* 0x0000000400057c82 */ /* 0x000fc60008000000 */
[----:B0-----:R-:W-:Y:S05]  /*0760*/  BRA.U !UP0, `(.L_x_26) ;  /* 0x0000000108387547 */ /* 0x001fea000b800000 */
[----:B------:R-:W-:Y:S02]  /*0770*/  IMAD.U32 R8, RZ, RZ, UR8 ;  /* 0x00000008ff087e24 */ /* 0x000fe4000f8e00ff */
[----:B------:R-:W-:-:S05]  /*0780*/  IMAD.U32 R9, RZ, RZ, UR9 ;  /* 0x00000009ff097e24 */ /* 0x000fca000f8e00ff */
[----:B------:R-:W2:Y:S01]  /*0790*/  LDG.E.CONSTANT R8, desc[UR12][R8.64] ;  /* 0x0000000c08087981 */ /* 0x000ea2000c1e9900 */
[----:B------:R-:W-:Y:S01]  /*07a0*/  ISETP.NE.AND P0, PT, R2, 0x1, PT ;  /* 0x000000010200780c */ /* 0x000fe20003f05270 */
[----:B--2---:R-:W-:-:S12]  /*07b0*/  FMUL R21, R8, 3 ;  /* 0x4040000008157820 */ /* 0x004fd80000400000 */
[----:B------:R-:W-:Y:S05]  /*07c0*/  @!P0 BRA `(.L_x_26) ;  /* 0x0000000000208947 */ /* 0x000fea0003800000 */
[----:B------:R-:W-:Y:S01]  /*07d0*/  ISETP.GE.U32.AND P0, PT, R2, 0x3, PT ;  /* 0x000000030200780c */ /* 0x000fe20003f06070 */
[----:B------:R-:W-:Y:S01]  /*07e0*/  IMAD.U32 R9, RZ, RZ, UR9 ;  /* 0x00000009ff097e24 */ /* 0x000fe2000f8e00ff */
[----:B------:R-:W-:Y:S01]  /*07f0*/  MOV R8, UR8 ;  /* 0x0000000800087c02 */ /* 0x000fe20008000f00 */
[----:B------:R-:W-:Y:S01]  /*0800*/  IMAD.U32 R10, RZ, RZ, UR8 ;  /* 0x00000008ff0a7e24 */ /* 0x000fe2000f8e00ff */
[----:B------:R-:W-:-:S04]  /*0810*/  MOV R11, UR9 ;  /* 0x00000009000b7c02 */ /* 0x000fc80008000f00 */
[----:B------:R-:W2:Y:S05]  /*0820*/  LDG.E.CONSTANT R8, desc[UR12][R8.64+-0x4] ;  /* 0xfffffc0c08087981 */ /* 0x000eaa000c1e9900 */
[----:B------:R0:W5:Y:S02]  /*0830*/  @P0 LDG.E.CONSTANT R20, desc[UR12][R10.64+-0x8] ;  /* 0xfffff80c0a140981 */ /* 0x000164000c1e9900 */
[----:B0-2---:R-:W-:-:S07]  /*0840*/  FADD R22, R8, R8 ;  /* 0x0000000808167221 */ /* 0x005fce0000000000 */
.L_x_26:
[----:B-----5:R-:W-:Y:S01]  /*0850*/  FFMA R21, R12, 4, R21 ;  /* 0x408000000c157823 */ /* 0x020fe20000000015 */
[----:B------:R-:W-:Y:S01]  /*0860*/  IMAD.MOV.U32 R11, RZ, RZ, 0x5 ;  /* 0x00000005ff0b7424 */ /* 0x000fe200078e00ff */
[C---:B------:R-:W-:Y:S01]  /*0870*/  ISETP.GT.AND P0, PT, R0.reuse, 0x1, PT ;  /* 0x000000010000780c */ /* 0x040fe20003f04270 */
[C---:B------:R-:W-:Y:S02]  /*0880*/  IMAD R8, R0.reuse, 0x4, R1 ;  /* 0x0000000400087824 */ /* 0x040fe400078e0201 */
[----:B------:R-:W-:Y:S01]  /*0890*/  FADD R21, R21, R22 ;  /* 0x0000001615157221 */ /* 0x000fe20000000000 */
[----:B------:R-:W-:Y:S01]  /*08a0*/  IMAD.MOV.U32 R9, RZ, RZ, -0x4 ;  /* 0xfffffffcff097424 */ /* 0x000fe200078e00ff */
[----:B------:R-:W-:Y:S01]  /*08b0*/  SEL R11, R11, 0xfffffffe, !P0 ;  /* 0xfffffffe0b0b7807 */ /* 0x000fe20004000000 */
[----:B------:R-:W-:Y:S02]  /*08c0*/  IMAD.MOV.U32 R23, RZ, RZ, 0x1 ;  /* 0x00000001ff177424 */ /* 0x000fe400078e00ff */
[----:B------:R-:W-:Y:S01]  /*08d0*/  FADD R21, R21, R20 ;  /* 0x0000001415157221 */ /* 0x000fe20000000000 */
[----:B------:R-:W-:-:S02]  /*08e0*/  ISETP.GT.AND P0, PT, R0, 0x3, PT ;  /* 0x000000030000780c */ /* 0x000fc40003f04270 */
[----:B------:R-:W-:Y:S01]  /*08f0*/  LEA R11, R11, R8, 0x2 ;  /* 0x000000080b0b7211 */ /* 0x000fe200078e10ff */
[----:B------:R-:W-:Y:S01]  /*0900*/  FMUL R21, R21, 0.10000000149011611938 ;  /* 0x3dcccccd15157820 */ /* 0x000fe20000400000 */
[----:B------:R-:W-:Y:S02]  /*0910*/  SEL R9, R9, 0x3, P0 ;  /* 0x0000000309097807 */ /* 0x000fe40000000000 */
[----:B------:R-:W-:Y:S02]  /*0920*/  ISETP.GT.AND P1, PT, R0, 0x5, PT ;  /* 0x000000050000780c */ /* 0x000fe40003f24270 */
[----:B------:R0:W-:Y:S01]  /*0930*/  STL [R8], R21 ;  /* 0x0000001508007387 */ /* 0x0001e20000100800 */
[----:B------:R-:W-:-:S03]  /*0940*/  IMAD R10, R9, 0x4, R8 ;  /* 0x00000004090a7824 */ /* 0x000fc600078e0208 */
[----:B------:R-:W2:Y:S01]  /*0950*/  LDL R20, [R11] ;  /* 0x000000000b147983 */ /* 0x000ea20000100800 */
[----:B------:R-:W-:-:S03]  /*0960*/  SEL R23, R23, 0xfffffffa, !P1 ;  /* 0xfffffffa17177807 */ /* 0x000fc60004800000 */
[----:B------:R-:W3:Y:S01]  /*0970*/  LDL R22, [R10] ;  /* 0x000000000a167983 */ /* 0x000ee20000100800 */
[----:B------:R-:W-:-:S05]  /*0980*/  LEA R9, R23, R8, 0x2 ;  /* 0x0000000817097211 */ /* 0x000fca00078e10ff */
[----:B------:R-:W4:Y:S01]  /*0990*/  LDL R23, [R9] ;  /* 0x0000000009177983 */ /* 0x000f220000100800 */
[----:B------:R-:W-:Y:S01]  /*09a0*/  ISETP.GT.AND P0, PT, R0, 0x2, PT ;  /* 0x000000020000780c */ /* 0x000fe20003f04270 */
[----:B--2---:R-:W-:-:S04]  /*09b0*/  FMUL R20, R20, 0.57690000534057617188 ;  /* 0x3f13afb814147820 */ /* 0x004fc80000400000 */
[----:B------:R-:W-:Y:S01]  /*09c0*/  FFMA R25, R21, 0.096199996769428253174, R20 ;  /* 0x3dc5048115197823 */ /* 0x000fe20000000014 */
[----:B0-----:R-:W-:Y:S02]  /*09d0*/  IMAD.MOV.U32 R21, RZ, RZ, -0xc ;  /* 0xfffffff4ff157424 */ /* 0x001fe400078e00ff */
[----:B------:R-:W-:Y:S02]  /*09e0*/  IMAD.MOV.U32 R20, RZ, RZ, 0x3d99999a ;  /* 0x3d99999aff147424 */ /* 0x000fe400078e00ff */
[----:B---3--:R-:W-:Y:S01]  /*09f0*/  FFMA R22, R22, -0.57690000534057617188, R25 ;  /* 0xbf13afb816167823 */ /* 0x008fe20000000019 */
[----:B------:R-:W-:Y:S01]  /*0a00*/  SEL R21, R21, 0x10, P0 ;  /* 0x0000001015157807 */ /* 0x000fe20000000000 */
[----:B------:R-:W-:Y:S02]  /*0a10*/  FFMA R20, R15, R20, 0.54000002145767211914 ;  /* 0x3f0a3d710f147423 */ /* 0x000fe40000000014 */
[----:B----4-:R-:W-:Y:S01]  /*0a20*/  FFMA R23, R23, -0.096199996769428253174, R22 ;  /* 0xbdc5048117177823 */ /* 0x010fe20000000016 */
[----:B------:R-:W-:-:S03]  /*0a30*/  IADD3 R21, PT, PT, R8, R21, RZ ;  /* 0x0000001508157210 */ /* 0x000fc60007ffe0ff */
[----:B------:R-:W-:-:S05]  /*0a40*/  FMUL R25, R20, R23 ;  /* 0x0000001714197220 */ /* 0x000fca0000400000 */
[----:B------:R0:W-:Y:S04]  /*0a50*/  STL [R8+0x1c], R25 ;  /* 0x00001c1908007387 */ /* 0x0001e80000100800 */
[----:B------:R-:W2:Y:S04]  /*0a60*/  LDL R21, [R21+0x1c] ;  /* 0x00001c0015157983 */ /* 0x000ea80000100800 */
[----:B--2---:R-:W-:Y:S04]  /*0a70*/  STL [R8+0x38], R21 ;  /* 0x0000381508007387 */ /* 0x004fe80000100800 */
        /* <DEDUP_REMOVED lines=12> */
[----:B0-----:R-:W2:Y:S04]  /*0b40*/  LDL R25, [R10+0x54] ;  /* 0x000054000a197983 */ /* 0x001ea80000100800 */
[----:B------:R-:W2:Y:S04]  /*0b50*/  LDL R24, [R9+0x38] ;  /* 0x0000380009187983 */ /* 0x000ea80000100800 */
[----:B------:R-:W2:Y:S01]  /*0b60*/  LDL R22, [R9+0x54] ;  /* 0x0000540009167983 */ /* 0x000ea20000100800 */
[----:B------:R-:W-:-:S04]  /*0b70*/  UIADD3 UR8, UP0, UPT, UR8, 0x4, URZ ;  /* 0x0000000408087890 */ /* 0x000fc8000ff1e0ff */
[----:B------:R-:W-:Y:S01]  /*0b80*/  UIADD3.X UR9, UPT, UPT, URZ, UR9, URZ, UP0, !UPT ;  /* 0x00000009ff097290 */ /* 0x000fe200087fe4ff */
[----:B---3--:R-:W-:Y:S01]  /*0b90*/  FMUL R28, R27, 0.57690000534057617188 ;  /* 0x3f13afb81b1c7820 */ /* 0x008fe20000400000 */
[----:B----4-:R-:W-:-:S03]  /*0ba0*/  FMUL R29, R29, 0.57690000534057617188 ;  /* 0x3f13afb81d1d7820 */ /* 0x010fc60000400000 */
[----:B------:R-:W-:Y:S01]  /*0bb0*/  FFMA R27, R21, 0.096199996769428253174, R28 ;  /* 0x3dc50481151b7823 */ /* 0x000fe2000000001c */
[----:B------:R-:W-:-:S03]  /*0bc0*/  FFMA R28, R23, 0.096199996769428253174, R29 ;  /* 0x3dc50481171c7823 */ /* 0x000fc6000000001d */
[----:B--2---:R-:W-:Y:S01]  /*0bd0*/  FFMA R27, R26, -0.57690000534057617188, R27 ;  /* 0xbf13afb81a1b7823 */ /* 0x004fe2000000001b */
[----:B------:R-:W-:-:S03]  /*0be0*/  FFMA R25, R25, -0.57690000534057617188, R28 ;  /* 0xbf13afb819197823 */ /* 0x000fc6000000001c */
[----:B------:R-:W-:Y:S01]  /*0bf0*/  FFMA R24, R24, -0.096199996769428253174, R27 ;  /* 0xbdc5048118187823 */ /* 0x000fe2000000001b */
[----:B------:R-:W-:-:S03]  /*0c00*/  FFMA R22, R22, -0.096199996769428253174, R25 ;  /* 0xbdc5048116167823 */ /* 0x000fc60000000019 */
[C---:B------:R-:W-:Y:S01]  /*0c10*/  FFMA R24, R20.reuse, R24, R23 ;  /* 0x0000001814187223 */ /* 0x040fe20000000017 */
[----:B------:R-:W-:-:S03]  /*0c20*/  FFMA R22, -R20, R22, R21 ;  /* 0x0000001614167223 */ /* 0x000fc60000000115 */
[----:B------:R-:W-:Y:S01]  /*0c30*/  FMUL R10, R24, 0.20000000298023223877 ;  /* 0x3e4ccccd180a7820 */ /* 0x000fe20000400000 */
[----:B------:R-:W-:-:S03]  /*0c40*/  FMUL R22, R22, 0.20000000298023223877 ;  /* 0x3e4ccccd16167820 */ /* 0x000fc60000400000 */
[----:B------:R-:W-:Y:S01]  /*0c50*/  FFMA R10, R7, 0.80000001192092895508, R10 ;  /* 0x3f4ccccd070a7823 */ /* 0x000fe2000000000a */
[----:B------:R-:W-:-:S03]  /*0c60*/  FFMA R11, R19, 0.80000001192092895508, R22 ;  /* 0x3f4ccccd130b7823 */ /* 0x000fc60000000016 */
[-C--:B------:R-:W-:Y:S01]  /*0c70*/  FMUL R8, R10, R19.reuse ;  /* 0x000000130a087220 */ /* 0x080fe20000400000 */
[----:B------:R-:W-:-:S03]  /*0c80*/  FMUL R9, R11, R19 ;  /* 0x000000130b097220 */ /* 0x000fc60000400000 */
[-C--:B------:R-:W-:Y:S01]  /*0c90*/  FFMA R19, R11, R7.reuse, -R8 ;  /* 0x000000070b137223 */ /* 0x080fe20000000808 */
[----:B------:R-:W-:-:S03]  /*0ca0*/  FFMA R8, R10, R7, R9 ;  /* 0x000000070a087223 */ /* 0x000fc60000000009 */
[----:B------:R-:W-:Y:S01]  /*0cb0*/  FADD R19, R19, -R14 ;  /* 0x8000000e13137221 */ /* 0x000fe20000000000 */
[----:B------:R-:W-:-:S03]  /*0cc0*/  FADD R8, R8, -R13 ;  /* 0x8000000d08087221 */ /* 0x000fc60000000000 */
[----:B------:R-:W-:Y:S01]  /*0cd0*/  FFMA R14, R19, 0.20000000298023223877, R14 ;  /* 0x3e4ccccd130e7823 */ /* 0x000fe2000000000e */
[----:B------:R-:W-:-:S04]  /*0ce0*/  FFMA R13, R8, 0.20000000298023223877, R13 ;  /* 0x3e4ccccd080d7823 */ /* 0x000fc8000000000d */
[----:B------:R-:W-:Y:S02]  /*0cf0*/  FSETP.NEU.AND P0, PT, R14, RZ, PT ;  /* 0x000000ff0e00720b */ /* 0x000fe40003f0d000 */
[----:B------:R-:W-:Y:S01]  /*0d00*/  FSETP.EQ.AND P1, PT, R13, RZ, PT ;  /* 0x000000ff0d00720b */ /* 0x000fe20003f22000 */
[----:B------:R-:W-:-:S12]  /*0d10*/  IMAD.MOV.U32 R7, RZ, RZ, RZ ;  /* 0x000000ffff077224 */ /* 0x000fd800078e00ff */
[----:B------:R-:W-:Y:S05]  /*0d20*/  @!P0 BRA P1, `(.L_x_27) ;  /* 0x0000000000ec8947 */ /* 0x000fea0000800000 */
[----:B------:R-:W-:-:S04]  /*0d30*/  FSETP.GT.AND P2, PT, |R14|, |R13|, PT ;  /* 0x4000000d0e00720b */ /* 0x000fc80003f44200 */
[----:B------:R-:W-:Y:S02]  /*0d40*/  FSEL R20, |R14|, |R13|, P2 ;  /* 0x4000000d0e147208 */ /* 0x000fe40001000200 */
[----:B------:R-:W-:Y:S02]  /*0d50*/  FSEL R7, |R13|, |R14|, P2 ;  /* 0x4000000e0d077208 */ /* 0x000fe40001000200 */
[----:B------:R-:W0:Y:S08]  /*0d60*/  MUFU.RCP R9, R20 ;  /* 0x0000001400097308 */ /* 0x000e300000001000 */
[----:B------:R-:W2:Y:S01]  /*0d70*/  FCHK P0, R7, R20 ;  /* 0x0000001407007302 */ /* 0x000ea20000000000 */
[----:B0-----:R-:W-:-:S04]  /*0d80*/  FFMA R8, -R20, R9, 1 ;  /* 0x3f80000014087423 */ /* 0x001fc80000000109 */
[----:B------:R-:W-:-:S04]  /*0d90*/  FFMA R8, R9, R8, R9 ;  /* 0x0000000809087223 */ /* 0x000fc80000000009 */
[----:B------:R-:W-:-:S04]  /*0da0*/  FFMA R9, R7, R8, RZ ;  /* 0x0000000807097223 */ /* 0x000fc800000000ff */
[----:B------:R-:W-:-:S04]  /*0db0*/  FFMA R19, -R20, R9, R7 ;  /* 0x0000000914137223 */ /* 0x000fc80000000107 */
[----:B------:R-:W-:Y:S01]  /*0dc0*/  FFMA R8, R8, R19, R9 ;  /* 0x0000001308087223 */ /* 0x000fe20000000009 */
[----:B--2---:R-:W-:Y:S06]  /*0dd0*/  @!P0 BRA `(.L_x_28) ;  /* 0x0000000000108947 */ /* 0x004fec0003800000 */
[----:B------:R-:W-:Y:S01]  /*0de0*/  IMAD.MOV.U32 R8, RZ, RZ, R20 ;  /* 0x000000ffff087224 */ /* 0x000fe200078e0014 */
[----:B------:R-:W-:-:S07]  /*0df0*/  MOV R21, 0xe10 ;  /* 0x00000e1000157802 */ /* 0x000fce0000000f00 */
[----:B-1----:R-:W-:Y:S05]  /*0e00*/  CALL.REL.NOINC `($__internal_1_$__cuda_sm3x_div_rn_noftz_f32_slowpath) ;  /* 0x0000000400e07944 */ /* 0x002fea0003c00000 */
[----:B------:R-:W-:-:S07]  /*0e10*/  MOV R8, UR4 ;  /* 0x0000000400087c02 */ /* 0x000fce0008000f00 */
.L_x_28:
[----:B------:R-:W-:Y:S02]  /*0e20*/  IMAD.MOV.U32 R22, RZ, RZ, 0x3b33710b ;  /* 0x3b33710bff167424 */ /* 0x000fe400078e00ff */
[----:B------:R-:W-:Y:S01]  /*0e30*/  FMUL R7, R8, R8 ;  /* 0x0000000808077220 */ /* 0x000fe20000400000 */
[C---:B------:R-:W-:Y:S01]  /*0e40*/  ISETP.GE.AND P0, PT, R13.reuse, RZ, PT ;  /* 0x000000ff0d00720c */ /* 0x040fe20003f06270 */
[----:B------:R-:W-:Y:S01]  /*0e50*/  UMOV UR4, 0x40c90fdb ;  /* 0x40c90fdb00047882 */ /* 0x000fe20000000000 */
[----:B------:R-:W-:Y:S01]  /*0e60*/  FSETP.NEU.AND P3, PT, |R13|, |R14|, PT ;  /* 0x4000000e0d00720b */ /* 0x000fe20003f6d200 */
[C---:B------:R-:W-:Y:S01]  /*0e70*/  FFMA R22, R7.reuse, R22, -0.015681877732276916504 ;  /* 0xbc80774807167423 */ /* 0x040fe20000000016 */
[----:B------:R-:W-:Y:S01]  /*0e80*/  FSETP.NEU.AND P1, PT, R20, RZ, PT ;  /* 0x000000ff1400720b */ /* 0x000fe20003f2d000 */
[----:B------:R-:W-:Y:S02]  /*0e90*/  IMAD.U32 R20, RZ, RZ, UR4 ;  /* 0x00000004ff147e24 */ /* 0x000fe4000f8e00ff */
[----:B------:R-:W-:-:S04]  /*0ea0*/  FFMA R22, R7, R22, 0.042200751602649688721 ;  /* 0x3d2cdab207167423 */ /* 0x000fc80000000016 */
[----:B------:R-:W-:-:S04]  /*0eb0*/  FFMA R22, R7, R22, -0.074792981147766113281 ;  /* 0xbd992d1007167423 */ /* 0x000fc80000000016 */
[----:B------:R-:W-:-:S04]  /*0ec0*/  FFMA R22, R7, R22, 0.10640415549278259277 ;  /* 0x3dd9ea6c07167423 */ /* 0x000fc80000000016 */
[----:B------:R-:W-:-:S04]  /*0ed0*/  FFMA R22, R7, R22, -0.14207722246646881104 ;  /* 0xbe117cb107167423 */ /* 0x000fc80000000016 */
[----:B------:R-:W-:-:S04]  /*0ee0*/  FFMA R22, R7, R22, 0.19993925094604492188 ;  /* 0x3e4cbce007167423 */ /* 0x000fc80000000016 */
[----:B------:R-:W-:-:S04]  /*0ef0*/  FFMA R22, R7, R22, -0.33333197236061096191 ;  /* 0xbeaaaa7d07167423 */ /* 0x000fc80000000016 */
[----:B------:R-:W-:Y:S01]  /*0f00*/  FMUL R7, R7, R22 ;  /* 0x0000001607077220 */ /* 0x000fe20000400000 */
[----:B------:R-:W-:-:S03]  /*0f10*/  IMAD.MOV.U32 R22, RZ, RZ, 0x3f6ee581 ;  /* 0x3f6ee581ff167424 */ /* 0x000fc600078e00ff */
[----:B------:R-:W-:Y:S02]  /*0f20*/  FFMA R7, R7, R8, R8 ;  /* 0x0000000807077223 */ /* 0x000fe40000000008 */
[C---:B------:R-:W-:Y:S02]  /*0f30*/  FSEL R9, R22.reuse, 1.8663789033889770508, P2 ;  /* 0x3feee58116097808 */ /* 0x040fe40001000000 */
[----:B------:R-:W-:-:S05]  /*0f40*/  FFMA R8, R22, 1.6832555532455444336, -R7 ;  /* 0x3fd774eb16087823 */ /* 0x000fca0000000807 */
[-C--:B------:R-:W-:Y:S02]  /*0f50*/  FSEL R19, R8, R7.reuse, P2 ;  /* 0x0000000708137208 */ /* 0x080fe40001000000 */
[----:B------:R-:W-:Y:S01]  /*0f60*/  FSEL R8, R7, -R7, P2 ;  /* 0x8000000707087208 */ /* 0x000fe20001000000 */
[----:B------:R-:W-:-:S04]  /*0f70*/  HFMA2 R7, -RZ, RZ, 2.04296875, -15.78125 ;  /* 0x4016cbe4ff077431 */ /* 0x000fc800000001ff */
        /* <DEDUP_REMOVED lines=9> */
[----:B------:R-:W2:Y:S01]  /*1010*/  FCHK P0, R20, R19 ;  /* 0x0000001314007302 */ /* 0x000ea20000000000 */
[----:B0-----:R-:W-:-:S04]  /*1020*/  FFMA R8, -R19, R7, 1 ;  /* 0x3f80000013087423 */ /* 0x001fc80000000107 */
[----:B------:R-:W-:-:S04]  /*1030*/  FFMA R7, R7, R8, R7 ;  /* 0x0000000807077223 */ /* 0x000fc80000000007 */
[----:B------:R-:W-:-:S04]  /*1040*/  FFMA R8, R7, 6.2831854820251464844, RZ ;  /* 0x40c90fdb07087823 */ /* 0x000fc800000000ff */
[----:B------:R-:W-:-:S04]  /*1050*/  FFMA R9, -R19, R8, 6.2831854820251464844 ;  /* 0x40c90fdb13097423 */ /* 0x000fc80000000108 */
[----:B------:R-:W-:Y:S01]  /*1060*/  FFMA R7, R7, R9, R8 ;  /* 0x0000000907077223 */ /* 0x000fe20000000008 */
[----:B--2---:R-:W-:Y:S06]  /*1070*/  @!P0 BRA `(.L_x_29) ;  /* 0x0000000000148947 */ /* 0x004fec0003800000 */
[----:B------:R-:W-:Y:S01]  /*1080*/  IMAD.MOV.U32 R8, RZ, RZ, R19 ;  /* 0x000000ffff087224 */ /* 0x000fe200078e0013 */
[----:B------:R-:W-:Y:S02]  /*1090*/  MOV R7, 0x40c90fdb ;  /* 0x40c90fdb00077802 */ /* 0x000fe40000000f00 */
[----:B------:R-:W-:-:S07]  /*10a0*/  MOV R21, 0x10c0 ;  /* 0x000010c000157802 */ /* 0x000fce0000000f00 */
[----:B-1----:R-:W-:Y:S05]  /*10b0*/  CALL.REL.NOINC `($__internal_1_$__cuda_sm3x_div_rn_noftz_f32_slowpath) ;  /* 0x0000000400347944 */ /* 0x002fea0003c00000 */
[----:B------:R-:W-:-:S07]  /*10c0*/  IMAD.U32 R7, RZ, RZ, UR4 ;  /* 0x00000004ff077e24 */ /* 0x000fce000f8e00ff */
.L_x_29:
[----:B------:R-:W-:-:S07]  /*10d0*/  FSEL R7, R7, RZ, P2 ;  /* 0x000000ff07077208 */ /* 0x000fce0001000000 */
.L_x_27:
[C---:B------:R-:W-:Y:S01]  /*10e0*/  FMUL R20, R15.reuse, 0.67000001668930053711 ;  /* 0x3f2b851f0f147820 */ /* 0x040fe20000400000 */
[----:B------:R-:W-:Y:S01]  /*10f0*/  FMUL R8, R15, 1.5 ;  /* 0x3fc000000f087820 */ /* 0x000fe20000400000 */
[----:B------:R-:W0:Y:S01]  /*1100*/  S2R R22, SR_CgaCtaId ;  /* 0x0000000000167919 */ /* 0x000e220000008800 */
[----:B------:R-:W-:Y:S01]  /*1110*/  MOV R9, 0x400 ;  /* 0x0000040000097802 */ /* 0x000fe20000000f00 */
[----:B------:R-:W-:Y:S01]  /*1120*/  FADD R3, R12, R3 ;  /* 0x000000030c037221 */ /* 0x000fe20000000000 */
[C---:B------:R-:W-:Y:S02]  /*1130*/  FSETP.GEU.AND P1, PT, R7.reuse, R20, PT ;  /* 0x000000140700720b */ /* 0x040fe40003f2e000 */
[----:B------:R-:W-:-:S11]  /*1140*/  FSETP.GT.AND P0, PT, R7, R8, PT ;  /* 0x000000080700720b */ /* 0x000fd60003f04000 */
[----:B------:R-:W-:-:S04]  /*1150*/  @P1 FSEL R20, R8, R7, P0 ;  /* 0x0000000708141208 */ /* 0x000fc80000000000 */
[C---:B------:R-:W-:Y:S02]  /*1160*/  FSETP.GEU.AND P0, PT, R20.reuse, 6, PT ;  /* 0x40c000001400780b */ /* 0x040fe40003f0e000 */
[----:B------:R-:W-:-:S04]  /*1170*/  FMNMX.NAN R20, R20, 50, PT ;  /* 0x4248000014147809 */ /* 0x000fc80003820000 */
[----:B------:R-:W-:-:S05]  /*1180*/  FSEL R20, R20, 6, P0 ;  /* 0x40c0000014147808 */ /* 0x000fca0000000000 */
[----:B------:R-:W-:Y:S01]  /*1190*/  FADD R20, R20, -R15 ;  /* 0x8000000f14147221 */ /* 0x000fe20000000000 */
[----:B0-----:R-:W-:-:S03]  /*11a0*/  LEA R9, R22, R9, 0x18 ;  /* 0x0000000916097211 */ /* 0x001fc600078ec0ff */
[----:B------:R-:W-:Y:S01]  /*11b0*/  FFMA R15, R20, 0.20000000298023223877, R15 ;  /* 0x3e4ccccd140f7823 */ /* 0x000fe2000000000f */
[C---:B------:R-:W-:Y:S01]  /*11c0*/  VIADD R20, R4.reuse, 0x1 ;  /* 0x0000000104147836 */ /* 0x040fe20000000000 */
[----:B------:R-:W-:Y:S02]  /*11d0*/  LEA R19, R4, R9, 0x2 ;  /* 0x0000000904137211 */ /* 0x000fe400078e10ff */
[--C-:B------:R-:W-:Y:S02]  /*11e0*/  FADD R7, R15, -R16.reuse ;  /* 0x800000100f077221 */ /* 0x100fe40000000000 */
[C---:B------:R-:W-:Y:S02]  /*11f0*/  ISETP.GE.AND P1, PT, R20.reuse, R17, PT ;  /* 0x000000111400720c */ /* 0x040fe40003f26270 */
[----:B------:R-:W-:Y:S02]  /*1200*/  FFMA R16, R7, 0.33000001311302185059, R16 ;  /* 0x3ea8f5c307107823 */ /* 0x000fe40000000010 */
[----:B------:R-:W-:-:S02]  /*1210*/  SEL R4, R20, RZ, !P1 ;  /* 0x000000ff14047207 */ /* 0x000fc40004800000 */
[----:B------:R-:W0:Y:S02]  /*1220*/  F2I.NTZ R8, R16 ;  /* 0x0000001000087305 */ /* 0x000e240000203100 */
[----:B0-----:R-:W-:Y:S02]  /*1230*/  ISETP.GE.AND P0, PT, R8, 0x1, PT ;  /* 0x000000010800780c */ /* 0x001fe40003f06270 */
[----:B------:R-:W-:Y:S02]  /*1240*/  VIMNMX R7, PT, PT, R17, R8, PT ;  /* 0x0000000811077248 */ /* 0x000fe40003fe0100 */
[----:B------:R-:W-:Y:S02]  /*1250*/  LDS R8, [R19] ;  /* 0x0000000013087984 */ /* 0x000fe40000000800 */
[----:B------:R-:W-:-:S04]  /*1260*/  SEL R21, R7, 0x1, P0 ;  /* 0x0000000107157807 */ /* 0x000fc80000000000 */
[----:B------:R-:W-:Y:S01]  /*1270*/  I2FP.F32.S32 R24, R21 ;  /* 0x0000001500187245 */ /* 0x000fe20000201400 */
[----:B------:R-:W-:-:S05]  /*1280*/  IMAD.IADD R7, R4, 0x1, -R21 ;  /* 0x0000000104077824 */ /* 0x000fca00078e0a15 */
[----:B------:R-:W-:-:S04]  /*1290*/  SHF.R.S32.HI R20, RZ, 0x1f, R7 ;  /* 0x0000001fff147819 */ /* 0x000fc80000011407 */
[----:B------:R-:W-:-:S05]  /*12a0*/  LOP3.LUT R20, R20, R17, RZ, 0xc0, !PT ;  /* 0x0000001114147212 */ /* 0x000fca00078ec0ff */
[----:B------:R-:W-:Y:S02]  /*12b0*/  IMAD.IADD R20, R7, 0x1, R20 ;  /* 0x0000000107147824 */ /* 0x000fe400078e0214 */
[----:B------:R-:W0:Y:S03]  /*12c0*/  MUFU.RCP R7, R24 ;  /* 0x0000001800077308 */ /* 0x000e260000001000 */
[----:B------:R-:W-:-:S13]  /*12d0*/  ISETP.NE.AND P0, PT, R20, R4, PT ;  /* 0x000000041400720c */ /* 0x000fda0003f05270 */
[----:B------:R-:W-:Y:S01]  /*12e0*/  @P0 LEA R20, R20, R9, 0x2 ;  /* 0x0000000914140211 */ /* 0x000fe200078e10ff */
[----:B0-----:R-:W-:-:S04]  /*12f0*/  FFMA R22, -R24, R7, 1 ;  /* 0x3f80000018167423 */ /* 0x001fc80000000107 */
[----:B------:R-:W0:Y:S01]  /*1300*/  @P0 LDS R8, [R20] ;  /* 0x0000000014080984 */ /* 0x000e220000000800 */
[----:B------:R-:W-:Y:S01]  /*1310*/  FFMA R22, R7, R22, R7 ;  /* 0x0000001607167223 */ /* 0x000fe20000000007 */
[----:B0-----:R-:W-:Y:S01]  /*1320*/  FADD R7, R3, -R8 ;  /* 0x8000000803077221 */ /* 0x001fe20000000000 */
[----:B------:R-:W-:-:S03]  /*1330*/  IMAD R8, R4, 0x4, R9 ;  /* 0x0000000404087824 */ /* 0x000fc600078e0209 */
[----:B------:R-:W0:Y:S01]  /*1340*/  FCHK P0, R7, R24 ;  /* 0x0000001807007302 */ /* 0x000e220000000000 */
[----:B------:R-:W-:Y:S01]  /*1350*/  FFMA R9, R7, R22, RZ ;  /* 0x0000001607097223 */ /* 0x000fe200000000ff */
[----:B------:R2:W-:Y:S03]  /*1360*/  STS [R8], R3 ;  /* 0x0000000308007388 */ /* 0x0005e60000000800 */
[----:B------:R-:W-:-:S04]  /*1370*/  FFMA R19, -R24, R9, R7 ;  /* 0x0000000918137223 */ /* 0x000fc80000000107 */
[----:B------:R-:W-:-:S05]  /*1380*/  FFMA R19, R22, R19, R9 ;  /* 0x0000001316137223 */ /* 0x000fca0000000009 */
[----:B------:R-:W-:Y:S01]  /*1390*/  R2UR UR4, R19 ;  /* 0x00000000130472ca */ /* 0x000fe200000e0000 */
[----:B0-2---:R-:W-:-:S14]  /*13a0*/  @!P0 BRA `(.L_x_30) ;  /* 0x00000000000c8947 */ /* 0x005fdc0003800000 */
[----:B------:R-:W-:Y:S01]  /*13b0*/  IMAD.MOV.U32 R8, RZ, RZ, R24 ;  /* 0x000000ffff087224 */ /* 0x000fe200078e0018 */
[----:B------:R-:W-:-:S07]  /*13c0*/  MOV R21, 0x13e0 ;  /* 0x000013e000157802 */ /* 0x000fce0000000f00 */
[----:B-1----:R-:W-:Y:S05]  /*13d0*/  CALL.REL.NOINC `($__internal_1_$__cuda_sm3x_div_rn_noftz_f32_slowpath) ;  /* 0x00000000006c7944 */ /* 0x002fea0003c00000 */
.L_x_30:
[----:B------:R-:W-:Y:S01]  /*13e0*/  ISETP.GE.AND P0, PT, R2, R18, PT ;  /* 0x000000120200720c */ /* 0x000fe20003f06270 */
[----:B------:R-:W0:Y:S01]  /*13f0*/  LDC.64 R8, c[0x0][0x3a8] ;  /* 0x0000ea00ff087b82 */ /* 0x000e220000000a00 */
[----:B------:R-:W-:Y:S01]  /*1400*/  MOV R7, UR4 ;  /* 0x0000000400077c02 */ /* 0x000fe20008000f00 */
[----:B------:R-:W-:Y:S01]  /*1410*/  IMAD.U32 R20, RZ, RZ, UR5 ;  /* 0x00000005ff147e24 */ /* 0x000fe2000f8e00ff */
[----:B------:R-:W-:Y:S01]  /*1420*/  IADD3 R19, PT, PT, R18, UR11, RZ ;  /* 0x0000000b12137c10 */ /* 0x000fe2000fffe0ff */
[----:B------:R-:W-:Y:S01]  /*1430*/  IMAD.U32 R22, RZ, RZ, UR7 ;  /* 0x00000007ff167e24 */ /* 0x000fe2000f8e00ff */
[----:B------:R-:W-:Y:S01]  /*1440*/  UIADD3 UR10, UPT, UPT, UR10, -0x1, URZ ;  /* 0xffffffff0a0a7890 */ /* 0x000fe2000fffe0ff */
[----:B------:R-:W-:-:S05]  /*1450*/  VIADD R5, R5, 0x1 ;  /* 0x0000000105057836 */ /* 0x000fca0000000000 */
[----:B------:R-:W-:Y:S01]  /*1460*/  ISETP.NE.AND P1, PT, R5, RZ, PT ;  /* 0x000000ff0500720c */ /* 0x000fe20003f25270 */
[----:B------:R-:W-:-:S04]  /*1470*/  @P0 FMUL R7, R7, 4 ;  /* 0x4080000007070820 */ /* 0x000fc80000400000 */
[----:B------:R-:W-:-:S04]  /*1480*/  @P0 FFMA R7, R20, 3, R7 ;  /* 0x4040000014070823 */ /* 0x000fc80000000007 */
[----:B------:R-:W-:-:S04]  /*1490*/  @P0 FFMA R7, R22, 2, R7 ;  /* 0x4000000016070823 */ /* 0x000fc80000000007 */
[----:B------:R-:W-:Y:S01]  /*14a0*/  @P0 FADD R7, R7, UR6 ;  /* 0x0000000607070e21 */ /* 0x000fe20008000000 */
[----:B0-----:R-:W-:Y:S01]  /*14b0*/  IMAD.WIDE.U32 R8, R6, 0x4, R8 ;  /* 0x0000000406087825 */ /* 0x001fe200078e0008 */
[----:B------:R-:W-:-:S03]  /*14c0*/  UMOV UR6, UR7 ;  /* 0x0000000700067c82 */ /* 0x000fc60008000000 */
[----:B------:R-:W-:Y:S01]  /*14d0*/  @P0 FMUL R12, R7, 0.10000000149011611938 ;  /* 0x3dcccccd070c0820 */ /* 0x000fe20000400000 */
[----:B------:R-:W-:Y:S01]  /*14e0*/  ISETP.GE.AND P0, PT, R2, R19, PT ;  /* 0x000000130200720c */ /* 0x000fe20003f06270 */
[----:B------:R-:W-:Y:S01]  /*14f0*/  IMAD.MOV.U32 R7, RZ, RZ, R10 ;  /* 0x000000ffff077224 */ /* 0x000fe200078e000a */
[----:B------:R-:W-:Y:S01]  /*1500*/  MOV R19, R11 ;  /* 0x0000000b00137202 */ /* 0x000fe20000000f00 */
[----:B------:R-:W-:Y:S01]  /*1510*/  VIADD R6, R6, 0x1 ;  /* 0x0000000106067836 */ /* 0x000fe20000000000 */
[----:B------:R-:W-:Y:S02]  /*1520*/  FSEL R21, R12, +QNAN , P0 ;  /* 0x7fffffff0c157808 */ /* 0x000fe40000000000 */
[C---:B------:R-:W-:Y:S01]  /*1530*/  ISETP.NE.AND P0, PT, R0.reuse, 0x6, PT ;  /* 0x000000060000780c */ /* 0x040fe20003f05270 */
[----:B------:R-:W-:Y:S02]  /*1540*/  VIADD R0, R0, 0x1 ;  /* 0x0000000100007836 */ /* 0x000fe40000000000 */
[----:B------:R0:W-:Y:S03]  /*1550*/  STG.E desc[UR12][R8.64], R21 ;  /* 0x0000001508007986 */ /* 0x0001e6000c10190c */
[----:B------:R-:W-:Y:S01]  /*1560*/  SEL R0, R0, RZ, P0 ;  /* 0x000000ff00007207 */ /* 0x000fe20000000000 */
[----:B------:R-:W-:Y:S06]  /*1570*/  @P1 BRA `(.L_x_31) ;  /* 0xfffffff000541947 */ /* 0x000fec000383ffff */
[----:B------:R-:W-:Y:S05]  /*1580*/  EXIT ;  /* 0x000000000000794d */ /* 0x000fea0003800000 */
        .weak           $__internal_1_$__cuda_sm3x_div_rn_noftz_f32_slowpath
        .type           $__internal_1_$__cuda_sm3x_div_rn_noftz_f32_slowpath,@function
        .size           $__internal_1_$__cuda_sm3x_div_rn_noftz_f32_slowpath,(.L_x_43 - $__internal_1_$__cuda_sm3x_div_rn_noftz_f32_slowpath)
$__internal_1_$__cuda_sm3x_div_rn_noftz_f32_slowpath:
[----:B------:R-:W-:Y:S02]  /*1590*/  SHF.R.U32.HI R19, RZ, 0x17, R8 ;  /* 0x00000017ff137819 */ /* 0x000fe40000011608 */
[----:B------:R-:W-:Y:S02]  /*15a0*/  SHF.R.U32.HI R22, RZ, 0x17, R7 ;  /* 0x00000017ff167819 */ /* 0x000fe40000011607 */
[----:B------:R-:W-:Y:S02]  /*15b0*/  LOP3.LUT R19, R19, 0xff, RZ, 0xc0, !PT ;  /* 0x000000ff13137812 */ /* 0x000fe400078ec0ff */
[----:B------:R-:W-:Y:S02]  /*15c0*/  LOP3.LUT R22, R22, 0xff, RZ, 0xc0, !PT ;  /* 0x000000ff16167812 */ /* 0x000fe400078ec0ff */
[----:B------:R-:W-:-:S03]  /*15d0*/  IADD3 R24, PT, PT, R19, -0x1, RZ ;  /* 0xffffffff13187810 */ /* 0x000fc60007ffe0ff */
[----:B------:R-:W-:Y:S01]  /*15e0*/  VIADD R23, R22, 0xffffffff ;  /* 0xffffffff16177836 */ /* 0x000fe20000000000 */
[----:B------:R-:W-:-:S04]  /*15f0*/  ISETP.GT.U32.AND P0, PT, R24, 0xfd, PT ;  /* 0x000000fd1800780c */ /* 0x000fc80003f04070 */
[----:B------:R-:W-:-:S13]  /*1600*/  ISETP.GT.U32.OR P0, PT, R23, 0xfd, P0 ;  /* 0x000000fd1700780c */ /* 0x000fda0000704470 */
[----:B------:R-:W-:Y:S01]  /*1610*/  @!P0 IMAD.MOV.U32 R9, RZ, RZ, RZ ;  /* 0x000000ffff098224 */ /* 0x000fe200078e00ff */
        /* <DEDUP_REMOVED lines=19> */
[----:B------:R-:W-:Y:S01]  /*1750*/  @P0 MOV R9, RZ ;  /* 0x000000ff00090202 */ /* 0x000fe20000000f00 */
[----:B------:R-:W-:Y:S02]  /*1760*/  @!P0 IMAD.MOV.U32 R9, RZ, RZ, -0x40 ;  /* 0xffffffc0ff098424 */ /* 0x000fe400078e00ff */
[----:B------:R-:W-:Y:S01]  /*1770*/  @!P0 FFMA R7, R7, 1.84467440737095516160e+19, RZ ;  /* 0x5f80000007078823 */ /* 0x000fe200000000ff */
[----:B------:R-:W-:Y:S01]  /*1780*/  @!P1 FFMA R8, R8, 1.84467440737095516160e+19, RZ ;  /* 0x5f80000008089823 */ /* 0x000fe200000000ff */
[----:B------:R-:W-:-:S07]  /*1790*/  @!P1 VIADD R9, R9, 0x40 ;  /* 0x0000004009099836 */ /* 0x000fce0000000000 */
.L_x_32:
[----:B------:R-:W-:-:S04]  /*17a0*/  LEA R23, R19, 0xc0800000, 0x17 ;  /* 0xc080000013177811 */ /* 0x000fc800078eb8ff */
[----:B------:R-:W-:Y:S01]  /*17b0*/  IADD3 R25, PT, PT, -R23, R8, RZ ;  /* 0x0000000817197210 */ /* 0x000fe20007ffe1ff */
[----:B------:R-:W-:-:S03]  /*17c0*/  VIADD R8, R22, 0xffffff81 ;  /* 0xffffff8116087836 */ /* 0x000fc60000000000 */
[----:B------:R-:W0:Y:S01]  /*17d0*/  MUFU.RCP R23, R25 ;  /* 0x0000001900177308 */ /* 0x000e220000001000 */
[----:B------:R-:W-:Y:S01]  /*17e0*/  FADD.FTZ R24, -R25, -RZ ;  /* 0x800000ff19187221 */ /* 0x000fe20000010100 */
[----:B------:R-:W-:-:S03]  /*17f0*/  IMAD R7, R8, -0x800000, R7 ;  /* 0xff80000008077824 */ /* 0x000fc600078e0207 */
[----:B0-----:R-:W-:-:S04]  /*1800*/  FFMA R22, R23, R24, 1 ;  /* 0x3f80000017167423 */ /* 0x001fc80000000018 */
[----:B------:R-:W-:-:S04]  /*1810*/  FFMA R22, R23, R22, R23 ;  /* 0x0000001617167223 */ /* 0x000fc80000000017 */
[----:B------:R-:W-:-:S04]  /*1820*/  FFMA R23, R7, R22, RZ ;  /* 0x0000001607177223 */ /* 0x000fc800000000ff */
[----:B------:R-:W-:-:S04]  /*1830*/  FFMA R26, R24, R23, R7 ;  /* 0x00000017181a7223 */ /* 0x000fc80000000007 */
[----:B------:R-:W-:Y:S01]  /*1840*/  FFMA R23, R22, R26, R23 ;  /* 0x0000001a16177223 */ /* 0x000fe20000000017 */
[----:B------:R-:W-:-:S03]  /*1850*/  IADD3 R26, PT, PT, R8, 0x7f, -R19 ;  /* 0x0000007f081a7810 */ /* 0x000fc60007ffe813 */
[----:B------:R-:W-:Y:S02]  /*1860*/  FFMA R24, R24, R23, R7 ;  /* 0x0000001718187223 */ /* 0x000fe40000000007 */
[----:B------:R-:W-:Y:S02]  /*1870*/  IMAD.IADD R26, R26, 0x1, R9 ;  /* 0x000000011a1a7824 */ /* 0x000fe400078e0209 */
[----:B------:R-:W-:-:S05]  /*1880*/  FFMA R7, R22, R24, R23 ;  /* 0x0000001816077223 */ /* 0x000fca0000000017 */
[----:B------:R-:W-:-:S04]  /*1890*/  SHF.R.U32.HI R8, RZ, 0x17, R7 ;  /* 0x00000017ff087819 */ /* 0x000fc80000011607 */
[----:B------:R-:W-:-:S04]  /*18a0*/  LOP3.LUT R8, R8, 0xff, RZ, 0xc0, !PT ;  /* 0x000000ff08087812 */ /* 0x000fc800078ec0ff */
[----:B------:R-:W-:-:S05]  /*18b0*/  IADD3 R9, PT, PT, R8, R26, RZ ;  /* 0x0000001a08097210 */ /* 0x000fca0007ffe0ff */
        /* <DEDUP_REMOVED lines=16> */
[----:B------:R-:W-:Y:S01]  /*19c0*/  VIADD R22, R9, 0x20 ;  /* 0x0000002009167836 */ /* 0x000fe20000000000 */
[----:B------:R-:W-:Y:S02]  /*19d0*/  LOP3.LUT R19, R19, 0x800000, RZ, 0xfc, !PT ;  /* 0x0080000013137812 */ /* 0x000fe400078efcff */
[----:B------:R-:W-:-:S02]  /*19e0*/  IADD3 R9, PT, PT, -R9, RZ, RZ ;  /* 0x000000ff09097210 */ /* 0x000fc40007ffe1ff */
[----:B------:R-:W-:Y:S02]  /*19f0*/  SHF.L.U32 R22, R19, R22, RZ ;  /* 0x0000001613167219 */ /* 0x000fe400000006ff */
[----:B------:R-:W-:Y:S02]  /*1a00*/  FSETP.NEU.FTZ.AND P0, PT, R8, R23, PT ;  /* 0x000000170800720b */ /* 0x000fe40003f1d000 */
        /* <DEDUP_REMOVED lines=11> */
.L_x_38:
[----:B------:R-:W-:-:S04]  /*1ac0*/  LOP3.LUT R7, R7, 0x80000000, RZ, 0xc0, !PT ;  /* 0x8000000007077812 */ /* 0x000fc800078ec0ff */
[----:B------:R-:W-:Y:S01]  /*1ad0*/  LOP3.LUT R7, R7, 0x7f800000, RZ, 0xfc, !PT ;  /* 0x7f80000007077812 */ /* 0x000fe200078efcff */
[----:B------:R-:W-:Y:S06]  /*1ae0*/  BRA `(.L_x_39) ;  /* 0x0000000000047947 */ /* 0x000fec0003800000 */
.L_x_37:
[----:B------:R-:W-:-:S07]  /*1af0*/  IMAD R7, R26, 0x800000, R7 ;  /* 0x008000001a077824 */ /* 0x000fce00078e0207 */
.L_x_39:
[----:B------:R-:W-:Y:S01]  /*1b00*/  R2UR UR4, R7 ;  /* 0x00000000070472ca */ /* 0x000fe200000e0000 */
[----:B------:R-:W-:-:S14]  /*1b10*/  BRA `(.L_x_40) ;  /* 0x0000000000307947 */ /* 0x000fdc0003800000 */
.L_x_36:
[----:B------:R-:W-:-:S04]  /*1b20*/  LOP3.LUT R7, R8, 0x80000000, R7, 0x48, !PT ;  /* 0x8000000008077812 */ /* 0x000fc800078e4807 */
[----:B------:R-:W-:-:S04]  /*1b30*/  LOP3.LUT R7, R7, 0x7f800000, RZ, 0xfc, !PT ;  /* 0x7f80000007077812 */ /* 0x000fc800078efcff */
[----:B------:R-:W-:Y:S01]  /*1b40*/  R2UR UR4, R7 ;  /* 0x00000000070472ca */ /* 0x000fe200000e0000 */
[----:B------:R-:W-:-:S14]  /*1b50*/  BRA `(.L_x_40) ;  /* 0x0000000000207947 */ /* 0x000fdc0003800000 */
.L_x_35:
[----:B------:R-:W-:-:S04]  /*1b60*/  LOP3.LUT R7, R8, 0x80000000, R7, 0x48, !PT ;  /* 0x8000000008077812 */ /* 0x000fc800078e4807 */
[----:B------:R-:W-:Y:S01]  /*1b70*/  R2UR UR4, R7 ;  /* 0x00000000070472ca */ /* 0x000fe200000e0000 */
[----:B------:R-:W-:-:S14]  /*1b80*/  BRA `(.L_x_40) ;  /* 0x0000000000147947 */ /* 0x000fdc0003800000 */
.L_x_34:
[----:B------:R-:W0:Y:S02]  /*1b90*/  MUFU.RSQ R7, -QNAN ;  /* 0xffc0000000077908 */ /* 0x000e240000001400 */
[----:B0-----:R-:W-:Y:S01]  /*1ba0*/  R2UR UR4, R7 ;  /* 0x00000000070472ca */ /* 0x001fe200000e0000 */
[----:B------:R-:W-:-:S14]  /*1bb0*/  BRA `(.L_x_40) ;  /* 0x0000000000087947 */ /* 0x000fdc0003800000 */
.L_x_33:
[----:B------:R-:W-:-:S05]  /*1bc0*/  FADD.FTZ R7, R7, R8 ;  /* 0x0000000807077221 */ /* 0x000fca0000010000 */
[----:B------:R-:W-:-:S15]  /*1bd0*/  R2UR UR4, R7 ;  /* 0x00000000070472ca */ /* 0x000fde00000e0000 */
.L_x_40:
[----:B------:R-:W-:Y:S01]  /*1be0*/  MOV R8, R21 ;  /* 0x0000001500087202 */ /* 0x000fe20000000f00 */
[----:B------:R-:W-:-:S04]  /*1bf0*/  IMAD.MOV.U32 R9, RZ, RZ, 0x0 ;  /* 0x00000000ff097424 */ /* 0x000fc800078e00ff */
[----:B------:R-:W-:Y:S05]  /*1c00*/  RET.REL.NODEC R8 `(ehlers_itrend_batch_f32) ;  /* 0xffffffe008fc7950 */ /* 0x000fea0003c3ffff */
.L_x_41:
        /* <DEDUP_REMOVED lines=15> */
.L_x_43:


//--------------------- .nv.shared.ehlers_itrend_many_series_one_param_f32 --------------------------
	.section	.nv.shared.ehlers_itrend_many_series_one_param_f32,"aw",@nobits
	.sectionflags	@""
	.align	16
	.zero		1024


//--------------------- .nv.shared.reserved.0     --------------------------
	.section	.nv.shared.reserved.0,"aw",@nobits
	.weak		__nv_reservedSMEM_offset_0_alias
	.size		__nv_reservedSMEM_offset_0_alias, 0, 64
	.other		__nv_reservedSMEM_offset_0_alias,@"STO_CUDA_RESERVED_SHARED STV_DEFAULT"
__nv_reservedSMEM_offset_0_alias:
	.zero		0
	.zero		64


//--------------------- .nv.shared.ehlers_itrend_batch_f32 --------------------------
	.section	.nv.shared.ehlers_itrend_batch_f32,"aw",@nobits
	.sectionflags	@""
	.align	16
	.zero		1024


//--------------------- .nv.constant0.ehlers_itrend_many_series_one_param_f32 --------------------------
	.section	.nv.constant0.ehlers_itrend_many_series_one_param_f32,"a",@progbits
	.sectionflags	@""
	.align	4
.nv.constant0.ehlers_itrend_many_series_one_param_f32:
	.zero		936


//--------------------- .nv.constant0.ehlers_itrend_batch_f32 --------------------------
	.section	.nv.constant0.ehlers_itrend_batch_f32,"a",@progbits
	.sectionflags	@""
	.align	4
.nv.constant0.ehlers_itrend_batch_f32:
	.zero		944


//--------------------- SYMBOLS --------------------------

	.type		.nv.reservedSmem.offset0,@object
	.size		.nv.reservedSmem.offset0,0x4
	.type		.nv.reservedSmem.cap,@object
	.size		.nv.reservedSmem.cap,0x4
